// auto-generated by cutlass_sweep.gemm — config: {"arch": "sm_90", "cluster_m": 1, "cluster_n": 1, "dtype": "e4m3", "dtype_b": "e4m3", "layout": "nt", "stages": 4, "tile_k": 64, "tile_m": 128, "tile_n": 64}
#include "cutlass/cutlass.h"
#include "cutlass/gemm/collective/collective_builder.hpp"
#include "cutlass/gemm/device/gemm_universal_adapter.h"
#include "cutlass/gemm/kernel/gemm_universal.hpp"
#include "cutlass/epilogue/collective/collective_builder.hpp"

using ElemA = cutlass::float_e4m3_t;
using ElemB = cutlass::float_e4m3_t;
using ElemCD = cutlass::float_e4m3_t;
using Acc  = float;
using TileShape    = cute::Shape<cute::_128, cute::_64, cute::_64>;
using ClusterShape = cute::Shape<cute::_1, cute::_1, cute::_1>;

using CollectiveEpilogue = typename cutlass::epilogue::collective::CollectiveBuilder<
    cutlass::arch::Sm90, cutlass::arch::OpClassTensorOp,
    TileShape, ClusterShape,
    cutlass::epilogue::collective::EpilogueTileAuto,
    Acc, Acc,
    ElemCD, cutlass::layout::RowMajor, 128 / cutlass::sizeof_bits<ElemCD>::value,
    ElemCD, cutlass::layout::RowMajor, 128 / cutlass::sizeof_bits<ElemCD>::value,
    cutlass::epilogue::collective::EpilogueScheduleAuto
  >::CollectiveOp;

using CollectiveMainloop = typename cutlass::gemm::collective::CollectiveBuilder<
    cutlass::arch::Sm90, cutlass::arch::OpClassTensorOp,
    ElemA, cutlass::layout::RowMajor, 128 / cutlass::sizeof_bits<ElemA>::value,
    ElemB, cutlass::layout::ColumnMajor, 128 / cutlass::sizeof_bits<ElemB>::value,
    Acc,
    TileShape, ClusterShape,
    cutlass::gemm::collective::StageCount<4>,
    cutlass::gemm::collective::KernelScheduleAuto
  >::CollectiveOp;

using GemmKernel = cutlass::gemm::kernel::GemmUniversal<
    cute::Shape<int,int,int,int>,
    CollectiveMainloop,
    CollectiveEpilogue
>;
using Gemm = cutlass::gemm::device::GemmUniversalAdapter<GemmKernel>;

// Force the device kernel symbol into the cubin without needing a host main.
auto* _anchor = &cutlass::device_kernel<GemmKernel>;


// ===== COMPILED SASS (sm_90a) =====

	.target	sm_90a

	.elftype	@"ET_EXEC"


//--------------------- .note.nv.tkinfo           --------------------------
	.section	.note.nv.tkinfo,"",@"SHT_NOTE"
	.sectionflags	@"SHF_NOTE_NV_TKINFO"
	.tkinfo
        /*0018*/ 	.word	0x00000002
        /*0030*/ 	.string	""
        /*0030*/ 	.string	"ptxas"
        /*0030*/ 	.string	"Cuda compilation tools, release 13.0, V13.0.88"
        /*0030*/ 	.string	"Build cuda_13.0.r13.0/compiler.36424714_0"
        /*0030*/ 	.string	"-arch sm_90a -m 64 "



//--------------------- .note.nv.cuinfo           --------------------------
	.section	.note.nv.cuinfo,"",@"SHT_NOTE"
	.sectionflags	@"SHF_NOTE_NV_CUINFO"
        /*0018*/ 	.short	0x0002
        /*001a*/ 	.short	0x005a
        /*001c*/ 	.short	0x0082
	.zero		2


//--------------------- .nv.info                  --------------------------
	.section	.nv.info,"",@"SHT_CUDA_INFO"
	.align	4


	//----- nvinfo : EIATTR_REGCOUNT
	.align		4
        /*0000*/ 	.byte	0x04, 0x2f
        /*0002*/ 	.short	(.L_12 - .L_11)
	.align		4
.L_11:
        /*0004*/ 	.word	index@(_ZN7cutlass13device_kernelINS_4gemm6kernel13GemmUniversalIN4cute5tupleIJiiiiEEENS1_10collective13CollectiveMmaINS1_37MainloopSm90TmaGmmaWarpSpecializedFP8ILi4ENS5_IJNS4_1CILi1EEESB_SB_EEENS1_35KernelTmaWarpSpecializedCooperativeEEENS5_IJNSA_ILi128EEENSA_ILi64EEESG_EEENS_12float_e4m3_tENS5_IJlSB_lEEESI_SJ_NS4_8TiledMMAINS4_8MMA_AtomIJNS4_4SM904GMMA30MMA_64x64x32_F32E4M3E4M3_SS_TNILNSN_7ScaleInE1ELSP_1EEEEEENS4_6LayoutINS5_IJNSA_ILi2EEESB_SB_EEENS5_IJSB_NSA_ILi0EEESV_EEEEENS5_IJNS4_10UnderscoreESY_SY_EEEEENS4_13SM90_TMA_LOADENS4_14ComposedLayoutINS4_7SwizzleILi2ELi4ELi3EEENS4_18smem_ptr_flag_bitsILi8EEENSS_INS5_IJNSA_ILi8EEESG_EEENS5_IJSG_SB_EEEEEEEvNS4_8identityES11_S1B_vS1C_EENS_8epilogue10collective6detail29Sm90TmaWarpSpecializedAdapterINS1F_15DefaultEpilogueISI_SJ_SJ_NS1E_6thread17LinearCombinationISI_Li1EffLNS1J_9ScaleType4KindE0ELNS_15FloatRoundStyleE2ESI_EENS1_15EpilogueDefaultEEEEEvvEEEEvNT_6ParamsE)
        /*0008*/ 	.word	0x000000a8


	//----- nvinfo : EIATTR_FRAME_SIZE
	.align		4
.L_12:
        /*000c*/ 	.byte	0x04, 0x11
        /*000e*/ 	.short	(.L_14 - .L_13)
	.align		4
.L_13:
        /*0010*/ 	.word	index@(_ZN7cutlass13device_kernelINS_4gemm6kernel13GemmUniversalIN4cute5tupleIJiiiiEEENS1_10collective13CollectiveMmaINS1_37MainloopSm90TmaGmmaWarpSpecializedFP8ILi4ENS5_IJNS4_1CILi1EEESB_SB_EEENS1_35KernelTmaWarpSpecializedCooperativeEEENS5_IJNSA_ILi128EEENSA_ILi64EEESG_EEENS_12float_e4m3_tENS5_IJlSB_lEEESI_SJ_NS4_8TiledMMAINS4_8MMA_AtomIJNS4_4SM904GMMA30MMA_64x64x32_F32E4M3E4M3_SS_TNILNSN_7ScaleInE1ELSP_1EEEEEENS4_6LayoutINS5_IJNSA_ILi2EEESB_SB_EEENS5_IJSB_NSA_ILi0EEESV_EEEEENS5_IJNS4_10UnderscoreESY_SY_EEEEENS4_13SM90_TMA_LOADENS4_14ComposedLayoutINS4_7SwizzleILi2ELi4ELi3EEENS4_18smem_ptr_flag_bitsILi8EEENSS_INS5_IJNSA_ILi8EEESG_EEENS5_IJSG_SB_EEEEEEEvNS4_8identityES11_S1B_vS1C_EENS_8epilogue10collective6detail29Sm90TmaWarpSpecializedAdapterINS1F_15DefaultEpilogueISI_SJ_SJ_NS1E_6thread17LinearCombinationISI_Li1EffLNS1J_9ScaleType4KindE0ELNS_15FloatRoundStyleE2ESI_EENS1_15EpilogueDefaultEEEEEvvEEEEvNT_6ParamsE)
        /*0014*/ 	.word	0x00000000


	//----- nvinfo : EIATTR_MIN_STACK_SIZE
	.align		4
.L_14:
        /*0018*/ 	.byte	0x04, 0x12
        /*001a*/ 	.short	(.L_16 - .L_15)
	.align		4
.L_15:
        /*001c*/ 	.word	index@(_ZN7cutlass13device_kernelINS_4gemm6kernel13GemmUniversalIN4cute5tupleIJiiiiEEENS1_10collective13CollectiveMmaINS1_37MainloopSm90TmaGmmaWarpSpecializedFP8ILi4ENS5_IJNS4_1CILi1EEESB_SB_EEENS1_35KernelTmaWarpSpecializedCooperativeEEENS5_IJNSA_ILi128EEENSA_ILi64EEESG_EEENS_12float_e4m3_tENS5_IJlSB_lEEESI_SJ_NS4_8TiledMMAINS4_8MMA_AtomIJNS4_4SM904GMMA30MMA_64x64x32_F32E4M3E4M3_SS_TNILNSN_7ScaleInE1ELSP_1EEEEEENS4_6LayoutINS5_IJNSA_ILi2EEESB_SB_EEENS5_IJSB_NSA_ILi0EEESV_EEEEENS5_IJNS4_10UnderscoreESY_SY_EEEEENS4_13SM90_TMA_LOADENS4_14ComposedLayoutINS4_7SwizzleILi2ELi4ELi3EEENS4_18smem_ptr_flag_bitsILi8EEENSS_INS5_IJNSA_ILi8EEESG_EEENS5_IJSG_SB_EEEEEEEvNS4_8identityES11_S1B_vS1C_EENS_8epilogue10collective6detail29Sm90TmaWarpSpecializedAdapterINS1F_15DefaultEpilogueISI_SJ_SJ_NS1E_6thread17LinearCombinationISI_Li1EffLNS1J_9ScaleType4KindE0ELNS_15FloatRoundStyleE2ESI_EENS1_15EpilogueDefaultEEEEEvvEEEEvNT_6ParamsE)
        /*0020*/ 	.word	0x00000000
.L_16:


//--------------------- .nv.compat                --------------------------
	.section	.nv.compat,"",@"SHT_CUDA_COMPAT_INFO"
	.align	4
        /*0000*/ 	.byte	0x02, 0x09, 0x01, 0x00, 0x02, 0x02, 0x04, 0x00, 0x02, 0x05, 0x05, 0x00, 0x03, 0x07, 0x01, 0x01
        /*0010*/ 	.byte	0x02, 0x03, 0x01, 0x00, 0x02, 0x06, 0x01, 0x00, 0x04, 0x0b, 0x08, 0x00, 0x00, 0x00, 0x00, 0x00
        /*0020*/ 	.byte	0x00, 0x00, 0x00, 0x00


//--------------------- .nv.info._ZN7cutlass13device_kernelINS_4gemm6kernel13GemmUniversalIN4cute5tupleIJiiiiEEENS1_10collective13CollectiveMmaINS1_37MainloopSm90TmaGmmaWarpSpecializedFP8ILi4ENS5_IJNS4_1CILi1EEESB_SB_EEENS1_35KernelTmaWarpSpecializedCooperativeEEENS5_IJNSA_ILi128EEENSA_ILi64EEESG_EEENS_12float_e4m3_tENS5_IJlSB_lEEESI_SJ_NS4_8TiledMMAINS4_8MMA_AtomIJNS4_4SM904GMMA30MMA_64x64x32_F32E4M3E4M3_SS_TNILNSN_7ScaleInE1ELSP_1EEEEEENS4_6LayoutINS5_IJNSA_ILi2EEESB_SB_EEENS5_IJSB_NSA_ILi0EEESV_EEEEENS5_IJNS4_10UnderscoreESY_SY_EEEEENS4_13SM90_TMA_LOADENS4_14ComposedLayoutINS4_7SwizzleILi2ELi4ELi3EEENS4_18smem_ptr_flag_bitsILi8EEENSS_INS5_IJNSA_ILi8EEESG_EEENS5_IJSG_SB_EEEEEEEvNS4_8identityES11_S1B_vS1C_EENS_8epilogue10collective6detail29Sm90TmaWarpSpecializedAdapterINS1F_15DefaultEpilogueISI_SJ_SJ_NS1E_6thread17LinearCombinationISI_Li1EffLNS1J_9ScaleType4KindE0ELNS_15FloatRoundStyleE2ESI_EENS1_15EpilogueDefaultEEEEEvvEEEEvNT_6ParamsE --------------------------
	.section	.nv.info._ZN7cutlass13device_kernelINS_4gemm6kernel13GemmUniversalIN4cute5tupleIJiiiiEEENS1_10collective13CollectiveMmaINS1_37MainloopSm90TmaGmmaWarpSpecializedFP8ILi4ENS5_IJNS4_1CILi1EEESB_SB_EEENS1_35KernelTmaWarpSpecializedCooperativeEEENS5_IJNSA_ILi128EEENSA_ILi64EEESG_EEENS_12float_e4m3_tENS5_IJlSB_lEEESI_SJ_NS4_8TiledMMAINS4_8MMA_AtomIJNS4_4SM904GMMA30MMA_64x64x32_F32E4M3E4M3_SS_TNILNSN_7ScaleInE1ELSP_1EEEEEENS4_6LayoutINS5_IJNSA_ILi2EEESB_SB_EEENS5_IJSB_NSA_ILi0EEESV_EEEEENS5_IJNS4_10UnderscoreESY_SY_EEEEENS4_13SM90_TMA_LOADENS4_14ComposedLayoutINS4_7SwizzleILi2ELi4ELi3EEENS4_18smem_ptr_flag_bitsILi8EEENSS_INS5_IJNSA_ILi8EEESG_EEENS5_IJSG_SB_EEEEEEEvNS4_8identityES11_S1B_vS1C_EENS_8epilogue10collective6detail29Sm90TmaWarpSpecializedAdapterINS1F_15DefaultEpilogueISI_SJ_SJ_NS1E_6thread17LinearCombinationISI_Li1EffLNS1J_9ScaleType4KindE0ELNS_15FloatRoundStyleE2ESI_EENS1_15EpilogueDefaultEEEEEvvEEEEvNT_6ParamsE,"",@"SHT_CUDA_INFO"
	.sectionflags	@""
	.align	4


	//----- nvinfo : EIATTR_CUDA_API_VERSION
	.align		4
        /*0000*/ 	.byte	0x04, 0x37
        /*0002*/ 	.short	(.L_18 - .L_17)
.L_17:
        /*0004*/ 	.word	0x00000082


	//----- nvinfo : EIATTR_KPARAM_INFO
	.align		4
.L_18:
        /*0008*/ 	.byte	0x04, 0x17
        /*000a*/ 	.short	(.L_20 - .L_19)
.L_19:
        /*000c*/ 	.word	0x00000000
        /*0010*/ 	.short	0x0000
        /*0012*/ 	.short	0x0070
        /*0014*/ 	.byte	0x00, 0xf0, 0x01, 0x10


	//----- nvinfo : EIATTR_SPARSE_MMA_MASK
	.align		4
.L_20:
        /*0018*/ 	.byte	0x03, 0x50
        /*001a*/ 	.short	0x0000


	//----- nvinfo : EIATTR_MAXREG_COUNT
	.align		4
        /*001c*/ 	.byte	0x03, 0x1b
        /*001e*/ 	.short	0x00a8


	//----- nvinfo : EIATTR_NUM_BARRIERS
	.align		4
        /*0020*/ 	.byte	0x02, 0x4c
        /*0022*/ 	.byte	0x01
	.zero		1


	//----- nvinfo : EIATTR_MERCURY_ISA_VERSION
	.align		4
        /*0024*/ 	.byte	0x03, 0x5f
        /*0026*/ 	.short	0x0101


	//----- nvinfo : EIATTR_INT_WARP_WIDE_INSTR_OFFSETS
	.align		4
        /*0028*/ 	.byte	0x04, 0x31
        /*002a*/ 	.short	(.L_22 - .L_21)


	//   ....[0]....
.L_21:
        /*002c*/ 	.word	0x000003a0


	//   ....[1]....
        /*0030*/ 	.word	0x000003b0


	//   ....[2]....
        /*0034*/ 	.word	0x000004c0


	//----- nvinfo : EIATTR_COOP_GROUP_MASK_REGIDS
	.align		4
.L_22:
        /*0038*/ 	.byte	0x04, 0x29
        /*003a*/ 	.short	(.L_24 - .L_23)


	//   ....[0]....
.L_23:
        /*003c*/ 	.word	0xffffffff


	//   ....[1]....
        /*0040*/ 	.word	0xffffffff


	//   ....[2]....
        /*0044*/ 	.word	0xffffffff


	//   ....[3]....
        /*0048*/ 	.word	0xffffffff


	//   ....[4]....
        /*004c*/ 	.word	0xffffffff


	//----- nvinfo : EIATTR_COOP_GROUP_INSTR_OFFSETS
	.align		4
.L_24:
        /*0050*/ 	.byte	0x04, 0x28
        /*0052*/ 	.short	(.L_26 - .L_25)


	//   ....[0]....
.L_25:
        /*0054*/ 	.word	0x00000060


	//   ....[1]....
        /*0058*/ 	.word	0x00000070


	//   ....[2]....
        /*005c*/ 	.word	0x00000130


	//   ....[3]....
        /*0060*/ 	.word	0x000002c0


	//   ....[4]....
        /*0064*/ 	.word	0x00000fe0


	//----- nvinfo : EIATTR_REG_RECONFIG
	.align		4
.L_26:
        /*0068*/ 	.byte	0x01, 0x54
	.zero		2


	//----- nvinfo : EIATTR_MBARRIER_INSTR_OFFSETS
	.align		4
        /*006c*/ 	.byte	0x04, 0x39
        /*006e*/ 	.short	(.L_28 - .L_27)


	//   ....[0]....
.L_27:
        /*0070*/ 	.word	0x00000230
        /*0074*/ 	.word	0x000000ff
        /*0078*/ 	.word	0x00000000
        /*007c*/ 	.short	0x0100
        /*007e*/ 	.byte	0x08
	.zero		1


	//   ....[1]....
        /*0080*/ 	.word	0x00000240
        /*0084*/ 	.word	0x000000ff
        /*0088*/ 	.word	0x00000020
        /*008c*/ 	.short	0x0100
        /*008e*/ 	.byte	0x08
	.zero		1


	//   ....[2]....
        /*0090*/ 	.word	0x00000250
        /*0094*/ 	.word	0x000000ff
        /*0098*/ 	.word	0x00000008
        /*009c*/ 	.short	0x0100
        /*009e*/ 	.byte	0x08
	.zero		1


	//   ....[3]....
        /*00a0*/ 	.word	0x00000260
        /*00a4*/ 	.word	0x000000ff
        /*00a8*/ 	.word	0x00000028
        /*00ac*/ 	.short	0x0100
        /*00ae*/ 	.byte	0x08
	.zero		1


	//   ....[4]....
        /*00b0*/ 	.word	0x00000270
        /*00b4*/ 	.word	0x000000ff
        /*00b8*/ 	.word	0x00000010
        /*00bc*/ 	.short	0x0100
        /*00be*/ 	.byte	0x08
	.zero		1


	//   ....[5]....
        /*00c0*/ 	.word	0x00000280
        /*00c4*/ 	.word	0x000000ff
        /*00c8*/ 	.word	0x00000030
        /*00cc*/ 	.short	0x0100
        /*00ce*/ 	.byte	0x08
	.zero		1


	//   ....[6]....
        /*00d0*/ 	.word	0x00000290
        /*00d4*/ 	.word	0x000000ff
        /*00d8*/ 	.word	0x00000018
        /*00dc*/ 	.short	0x0100
        /*00de*/ 	.byte	0x08
	.zero		1


	//   ....[7]....
        /*00e0*/ 	.word	0x000002a0
        /*00e4*/ 	.word	0x000000ff
        /*00e8*/ 	.word	0x00000038
        /*00ec*/ 	.short	0x0100
        /*00ee*/ 	.byte	0x08
	.zero		1


	//   ....[8]....
        /*00f0*/ 	.word	0x00000530
        /*00f4*/ 	.word	0x000000ff
        /*00f8*/ 	.word	0x00000050
        /*00fc*/ 	.short	0x0100
        /*00fe*/ 	.byte	0x06
	.zero		1


	//   ....[9]....
        /*0100*/ 	.word	0x00000590
        /*0104*/ 	.word	0x000000ff
        /*0108*/ 	.word	0x00000058
        /*010c*/ 	.short	0x0100
        /*010e*/ 	.byte	0x06
	.zero		1


	//   ....[10]....
        /*0110*/ 	.word	0x00001310
        /*0114*/ 	.word	0x000000ff
        /*0118*/ 	.word	0x00000000
        /*011c*/ 	.short	0x010a
        /*011e*/ 	.byte	0x06
	.zero		1


	//   ....[11]....
        /*0120*/ 	.word	0x00001350
        /*0124*/ 	.word	0x000000ff
        /*0128*/ 	.word	0x00000000
        /*012c*/ 	.short	0x010a
        /*012e*/ 	.byte	0x06
	.zero		1


	//   ....[12]....
        /*0130*/ 	.word	0x00001980
        /*0134*/ 	.word	0x000000ff
        /*0138*/ 	.word	0x00000000
        /*013c*/ 	.short	0x010a
        /*013e*/ 	.byte	0x0c
	.zero		1


	//   ....[13]....
        /*0140*/ 	.word	0x000019c0
        /*0144*/ 	.word	0x000000ff
        /*0148*/ 	.word	0x00000000
        /*014c*/ 	.short	0x010a
        /*014e*/ 	.byte	0x0c
	.zero		1


	//   ....[14]....
        /*0150*/ 	.word	0x00001df0
        /*0154*/ 	.word	0x000000ff
        /*0158*/ 	.word	0x00000000
        /*015c*/ 	.short	0x0101
        /*015e*/ 	.byte	0x08
	.zero		1


	//   ....[15]....
        /*0160*/ 	.word	0x00002220
        /*0164*/ 	.word	0x000000ff
        /*0168*/ 	.word	0x00000000
        /*016c*/ 	.short	0x0101
        /*016e*/ 	.byte	0x06
	.zero		1


	//   ....[16]....
        /*0170*/ 	.word	0x00005bd0
        /*0174*/ 	.word	0x00000012
        /*0178*/ 	.word	0x00000020
        /*017c*/ 	.short	0x010a
        /*017e*/ 	.byte	0x3f
	.zero		1


	//   ....[17]....
        /*0180*/ 	.word	0x00005f90
        /*0184*/ 	.word	0x00000003
        /*0188*/ 	.word	0x00000058
        /*018c*/ 	.short	0x0101
        /*018e*/ 	.byte	0x3f
	.zero		1


	//   ....[18]....
        /*0190*/ 	.word	0x000066b0
        /*0194*/ 	.word	0x00000005
        /*0198*/ 	.word	0x00000000
        /*019c*/ 	.short	0x010a
        /*019e*/ 	.byte	0x3f
	.zero		1


	//   ....[19]....
        /*01a0*/ 	.word	0x00006730
        /*01a4*/ 	.word	0x00000007
        /*01a8*/ 	.word	0x00000000
        /*01ac*/ 	.short	0x010a
        /*01ae*/ 	.byte	0x3f
	.zero		1


	//   ....[20]....
        /*01b0*/ 	.word	0x000067c0
        /*01b4*/ 	.word	0x00000006
        /*01b8*/ 	.word	0x00000000
        /*01bc*/ 	.short	0x010a
        /*01be*/ 	.byte	0x3f
	.zero		1


	//   ....[21]....
        /*01c0*/ 	.word	0x00006850
        /*01c4*/ 	.word	0x00000003
        /*01c8*/ 	.word	0x00000000
        /*01cc*/ 	.short	0x010a
        /*01ce*/ 	.byte	0x3f
	.zero		1


	//   ....[22]....
        /*01d0*/ 	.word	0x000068c0
        /*01d4*/ 	.word	0x00000007
        /*01d8*/ 	.word	0x00000000
        /*01dc*/ 	.short	0x010a
        /*01de*/ 	.byte	0x3f
	.zero		1


	//   ....[23]....
        /*01e0*/ 	.word	0x00006920
        /*01e4*/ 	.word	0x00000008
        /*01e8*/ 	.word	0x00000000
        /*01ec*/ 	.short	0x010a
        /*01ee*/ 	.byte	0x3f
	.zero		1


	//   ....[24]....
        /*01f0*/ 	.word	0x000069f0
        /*01f4*/ 	.word	0x00000012
        /*01f8*/ 	.word	0x00000020
        /*01fc*/ 	.short	0x010a
        /*01fe*/ 	.byte	0x3f
	.zero		1


	//   ....[25]....
        /*0200*/ 	.word	0x00006ad0
        /*0204*/ 	.word	0x00000005
        /*0208*/ 	.word	0x00000000
        /*020c*/ 	.short	0x010a
        /*020e*/ 	.byte	0x3f
	.zero		1


	//   ....[26]....
        /*0210*/ 	.word	0x00006b20
        /*0214*/ 	.word	0x00000007
        /*0218*/ 	.word	0x00000000
        /*021c*/ 	.short	0x010a
        /*021e*/ 	.byte	0x3f
	.zero		1


	//   ....[27]....
        /*0220*/ 	.word	0x00006b70
        /*0224*/ 	.word	0x00000006
        /*0228*/ 	.word	0x00000000
        /*022c*/ 	.short	0x010a
        /*022e*/ 	.byte	0x3f
	.zero		1


	//----- nvinfo : EIATTR_NUM_MBARRIERS
	.align		4
.L_28:
        /*0230*/ 	.byte	0x03, 0x38
        /*0232*/ 	.short	0x000a


	//----- nvinfo : EIATTR_EXIT_INSTR_OFFSETS
	.align		4
        /*0234*/ 	.byte	0x04, 0x1c
        /*0236*/ 	.short	(.L_30 - .L_29)


	//   ....[0]....
.L_29:
        /*0238*/ 	.word	0x000005e0


	//   ....[1]....
        /*023c*/ 	.word	0x00000eb0


	//   ....[2]....
        /*0240*/ 	.word	0x00005230


	//   ....[3]....
        /*0244*/ 	.word	0x00005870


	//   ....[4]....
        /*0248*/ 	.word	0x000068a0


	//----- nvinfo : EIATTR_MAX_THREADS
	.align		4
.L_30:
        /*024c*/ 	.byte	0x04, 0x05
        /*024e*/ 	.short	(.L_32 - .L_31)
.L_31:
        /*0250*/ 	.word	0x00000180
        /*0254*/ 	.word	0x00000001
        /*0258*/ 	.word	0x00000001


	//----- nvinfo : EIATTR_CRS_STACK_SIZE
	.align		4
.L_32:
        /*025c*/ 	.byte	0x04, 0x1e
        /*025e*/ 	.short	(.L_34 - .L_33)
.L_33:
        /*0260*/ 	.word	0x00000000


	//----- nvinfo : EIATTR_CBANK_PARAM_SIZE
	.align		4
.L_34:
        /*0264*/ 	.byte	0x03, 0x19
        /*0266*/ 	.short	0x0470


	//----- nvinfo : EIATTR_PARAM_CBANK
	.align		4
        /*0268*/ 	.byte	0x04, 0x0a
        /*026a*/ 	.short	(.L_36 - .L_35)
	.align		4
.L_35:
        /*026c*/ 	.word	index@(.nv.constant0._ZN7cutlass13device_kernelINS_4gemm6kernel13GemmUniversalIN4cute5tupleIJiiiiEEENS1_10collective13CollectiveMmaINS1_37MainloopSm90TmaGmmaWarpSpecializedFP8ILi4ENS5_IJNS4_1CILi1EEESB_SB_EEENS1_35KernelTmaWarpSpecializedCooperativeEEENS5_IJNSA_ILi128EEENSA_ILi64EEESG_EEENS_12float_e4m3_tENS5_IJlSB_lEEESI_SJ_NS4_8TiledMMAINS4_8MMA_AtomIJNS4_4SM904GMMA30MMA_64x64x32_F32E4M3E4M3_SS_TNILNSN_7ScaleInE1ELSP_1EEEEEENS4_6LayoutINS5_IJNSA_ILi2EEESB_SB_EEENS5_IJSB_NSA_ILi0EEESV_EEEEENS5_IJNS4_10UnderscoreESY_SY_EEEEENS4_13SM90_TMA_LOADENS4_14ComposedLayoutINS4_7SwizzleILi2ELi4ELi3EEENS4_18smem_ptr_flag_bitsILi8EEENSS_INS5_IJNSA_ILi8EEESG_EEENS5_IJSG_SB_EEEEEEEvNS4_8identityES11_S1B_vS1C_EENS_8epilogue10collective6detail29Sm90TmaWarpSpecializedAdapterINS1F_15DefaultEpilogueISI_SJ_SJ_NS1E_6thread17LinearCombinationISI_Li1EffLNS1J_9ScaleType4KindE0ELNS_15FloatRoundStyleE2ESI_EENS1_15EpilogueDefaultEEEEEvvEEEEvNT_6ParamsE)
        /*0270*/ 	.short	0x0210
        /*0272*/ 	.short	0x0470


	//----- nvinfo : EIATTR_SW_WAR
	.align		4
.L_36:
        /*0274*/ 	.byte	0x04, 0x36
        /*0276*/ 	.short	(.L_38 - .L_37)
.L_37:
        /*0278*/ 	.word	0x00000008
.L_38:


//--------------------- .nv.callgraph             --------------------------
	.section	.nv.callgraph,"",@"SHT_CUDA_CALLGRAPH"
	.align	4
	.sectionentsize	8
	.align		4
        /*0000*/ 	.word	0x00000000
	.align		4
        /*0004*/ 	.word	0xffffffff
	.align		4
        /*0008*/ 	.word	0x00000000
	.align		4
        /*000c*/ 	.word	0xfffffffe
	.align		4
        /*0010*/ 	.word	0x00000000
	.align		4
        /*0014*/ 	.word	0xfffffffd
	.align		4
        /*0018*/ 	.word	0x00000000
	.align		4
        /*001c*/ 	.word	0xfffffffc


//--------------------- .nv.constant4             --------------------------
	.section	.nv.constant4,"a",@progbits
	.align	8
	.align		8
.nv.constant4:
        /*0000*/ 	.dword	_ZN40_INTERNAL_02a95f95_4_k_cu_e5256636_210784cuda3std3__45__cpo5beginE
	.align		8
        /*0008*/ 	.dword	_ZN40_INTERNAL_02a95f95_4_k_cu_e5256636_210784cuda3std3__45__cpo3endE
	.align		8
        /*0010*/ 	.dword	_ZN40_INTERNAL_02a95f95_4_k_cu_e5256636_210784cuda3std3__45__cpo6cbeginE
	.align		8
        /*0018*/ 	.dword	_ZN40_INTERNAL_02a95f95_4_k_cu_e5256636_210784cuda3std3__45__cpo4cendE
	.align		8
        /*0020*/ 	.dword	_ZN40_INTERNAL_02a95f95_4_k_cu_e5256636_210784cuda3std3__442_GLOBAL__N__02a95f95_4_k_cu_e5256636_210786ignoreE
	.align		8
        /*0028*/ 	.dword	_ZN40_INTERNAL_02a95f95_4_k_cu_e5256636_210784cuda3std3__419piecewise_constructE
	.align		8
        /*0030*/ 	.dword	_ZN40_INTERNAL_02a95f95_4_k_cu_e5256636_210784cuda3std3__48in_placeE
	.align		8
        /*0038*/ 	.dword	_ZN40_INTERNAL_02a95f95_4_k_cu_e5256636_210784cuda3std6ranges3__45__cpo4swapE
	.align		8
        /*0040*/ 	.dword	_ZN40_INTERNAL_02a95f95_4_k_cu_e5256636_210784cuda3std6ranges3__45__cpo9iter_moveE
	.align		8
        /*0048*/ 	.dword	_ZN40_INTERNAL_02a95f95_4_k_cu_e5256636_210784cute7productE
	.align		8
        /*0050*/ 	.dword	_ZN40_INTERNAL_02a95f95_4_k_cu_e5256636_210784cute1_E


//--------------------- .text._ZN7cutlass13device_kernelINS_4gemm6kernel13GemmUniversalIN4cute5tupleIJiiiiEEENS1_10collective13CollectiveMmaINS1_37MainloopSm90TmaGmmaWarpSpecializedFP8ILi4ENS5_IJNS4_1CILi1EEESB_SB_EEENS1_35KernelTmaWarpSpecializedCooperativeEEENS5_IJNSA_ILi128EEENSA_ILi64EEESG_EEENS_12float_e4m3_tENS5_IJlSB_lEEESI_SJ_NS4_8TiledMMAINS4_8MMA_AtomIJNS4_4SM904GMMA30MMA_64x64x32_F32E4M3E4M3_SS_TNILNSN_7ScaleInE1ELSP_1EEEEEENS4_6LayoutINS5_IJNSA_ILi2EEESB_SB_EEENS5_IJSB_NSA_ILi0EEESV_EEEEENS5_IJNS4_10UnderscoreESY_SY_EEEEENS4_13SM90_TMA_LOADENS4_14ComposedLayoutINS4_7SwizzleILi2ELi4ELi3EEENS4_18smem_ptr_flag_bitsILi8EEENSS_INS5_IJNSA_ILi8EEESG_EEENS5_IJSG_SB_EEEEEEEvNS4_8identityES11_S1B_vS1C_EENS_8epilogue10collective6detail29Sm90TmaWarpSpecializedAdapterINS1F_15DefaultEpilogueISI_SJ_SJ_NS1E_6thread17LinearCombinationISI_Li1EffLNS1J_9ScaleType4KindE0ELNS_15FloatRoundStyleE2ESI_EENS1_15EpilogueDefaultEEEEEvvEEEEvNT_6ParamsE --------------------------
	.section	.text._ZN7cutlass13device_kernelINS_4gemm6kernel13GemmUniversalIN4cute5tupleIJiiiiEEENS1_10collective13CollectiveMmaINS1_37MainloopSm90TmaGmmaWarpSpecializedFP8ILi4ENS5_IJNS4_1CILi1EEESB_SB_EEENS1_35KernelTmaWarpSpecializedCooperativeEEENS5_IJNSA_ILi128EEENSA_ILi64EEESG_EEENS_12float_e4m3_tENS5_IJlSB_lEEESI_SJ_NS4_8TiledMMAINS4_8MMA_AtomIJNS4_4SM904GMMA30MMA_64x64x32_F32E4M3E4M3_SS_TNILNSN_7ScaleInE1ELSP_1EEEEEENS4_6LayoutINS5_IJNSA_ILi2EEESB_SB_EEENS5_IJSB_NSA_ILi0EEESV_EEEEENS5_IJNS4_10UnderscoreESY_SY_EEEEENS4_13SM90_TMA_LOADENS4_14ComposedLayoutINS4_7SwizzleILi2ELi4ELi3EEENS4_18smem_ptr_flag_bitsILi8EEENSS_INS5_IJNSA_ILi8EEESG_EEENS5_IJSG_SB_EEEEEEEvNS4_8identityES11_S1B_vS1C_EENS_8epilogue10collective6detail29Sm90TmaWarpSpecializedAdapterINS1F_15DefaultEpilogueISI_SJ_SJ_NS1E_6thread17LinearCombinationISI_Li1EffLNS1J_9ScaleType4KindE0ELNS_15FloatRoundStyleE2ESI_EENS1_15EpilogueDefaultEEEEEvvEEEEvNT_6ParamsE,"ax",@progbits
	.align	128
.text._ZN7cutlass13device_kernelINS_4gemm6kernel13GemmUniversalIN4cute5tupleIJiiiiEEENS1_10collective13CollectiveMmaINS1_37MainloopSm90TmaGmmaWarpSpecializedFP8ILi4ENS5_IJNS4_1CILi1EEESB_SB_EEENS1_35KernelTmaWarpSpecializedCooperativeEEENS5_IJNSA_ILi128EEENSA_ILi64EEESG_EEENS_12float_e4m3_tENS5_IJlSB_lEEESI_SJ_NS4_8TiledMMAINS4_8MMA_AtomIJNS4_4SM904GMMA30MMA_64x64x32_F32E4M3E4M3_SS_TNILNSN_7ScaleInE1ELSP_1EEEEEENS4_6LayoutINS5_IJNSA_ILi2EEESB_SB_EEENS5_IJSB_NSA_ILi0EEESV_EEEEENS5_IJNS4_10UnderscoreESY_SY_EEEEENS4_13SM90_TMA_LOADENS4_14ComposedLayoutINS4_7SwizzleILi2ELi4ELi3EEENS4_18smem_ptr_flag_bitsILi8EEENSS_INS5_IJNSA_ILi8EEESG_EEENS5_IJSG_SB_EEEEEEEvNS4_8identityES11_S1B_vS1C_EENS_8epilogue10collective6detail29Sm90TmaWarpSpecializedAdapterINS1F_15DefaultEpilogueISI_SJ_SJ_NS1E_6thread17LinearCombinationISI_Li1EffLNS1J_9ScaleType4KindE0ELNS_15FloatRoundStyleE2ESI_EENS1_15EpilogueDefaultEEEEEvvEEEEvNT_6ParamsE:
        .type           _ZN7cutlass13device_kernelINS_4gemm6kernel13GemmUniversalIN4cute5tupleIJiiiiEEENS1_10collective13CollectiveMmaINS1_37MainloopSm90TmaGmmaWarpSpecializedFP8ILi4ENS5_IJNS4_1CILi1EEESB_SB_EEENS1_35KernelTmaWarpSpecializedCooperativeEEENS5_IJNSA_ILi128EEENSA_ILi64EEESG_EEENS_12float_e4m3_tENS5_IJlSB_lEEESI_SJ_NS4_8TiledMMAINS4_8MMA_AtomIJNS4_4SM904GMMA30MMA_64x64x32_F32E4M3E4M3_SS_TNILNSN_7ScaleInE1ELSP_1EEEEEENS4_6LayoutINS5_IJNSA_ILi2EEESB_SB_EEENS5_IJSB_NSA_ILi0EEESV_EEEEENS5_IJNS4_10UnderscoreESY_SY_EEEEENS4_13SM90_TMA_LOADENS4_14ComposedLayoutINS4_7SwizzleILi2ELi4ELi3EEENS4_18smem_ptr_flag_bitsILi8EEENSS_INS5_IJNSA_ILi8EEESG_EEENS5_IJSG_SB_EEEEEEEvNS4_8identityES11_S1B_vS1C_EENS_8epilogue10collective6detail29Sm90TmaWarpSpecializedAdapterINS1F_15DefaultEpilogueISI_SJ_SJ_NS1E_6thread17LinearCombinationISI_Li1EffLNS1J_9ScaleType4KindE0ELNS_15FloatRoundStyleE2ESI_EENS1_15EpilogueDefaultEEEEEvvEEEEvNT_6ParamsE,@function
        .size           _ZN7cutlass13device_kernelINS_4gemm6kernel13GemmUniversalIN4cute5tupleIJiiiiEEENS1_10collective13CollectiveMmaINS1_37MainloopSm90TmaGmmaWarpSpecializedFP8ILi4ENS5_IJNS4_1CILi1EEESB_SB_EEENS1_35KernelTmaWarpSpecializedCooperativeEEENS5_IJNSA_ILi128EEENSA_ILi64EEESG_EEENS_12float_e4m3_tENS5_IJlSB_lEEESI_SJ_NS4_8TiledMMAINS4_8MMA_AtomIJNS4_4SM904GMMA30MMA_64x64x32_F32E4M3E4M3_SS_TNILNSN_7ScaleInE1ELSP_1EEEEEENS4_6LayoutINS5_IJNSA_ILi2EEESB_SB_EEENS5_IJSB_NSA_ILi0EEESV_EEEEENS5_IJNS4_10UnderscoreESY_SY_EEEEENS4_13SM90_TMA_LOADENS4_14ComposedLayoutINS4_7SwizzleILi2ELi4ELi3EEENS4_18smem_ptr_flag_bitsILi8EEENSS_INS5_IJNSA_ILi8EEESG_EEENS5_IJSG_SB_EEEEEEEvNS4_8identityES11_S1B_vS1C_EENS_8epilogue10collective6detail29Sm90TmaWarpSpecializedAdapterINS1F_15DefaultEpilogueISI_SJ_SJ_NS1E_6thread17LinearCombinationISI_Li1EffLNS1J_9ScaleType4KindE0ELNS_15FloatRoundStyleE2ESI_EENS1_15EpilogueDefaultEEEEEvvEEEEvNT_6ParamsE,(.L_x_137 - _ZN7cutlass13device_kernelINS_4gemm6kernel13GemmUniversalIN4cute5tupleIJiiiiEEENS1_10collective13CollectiveMmaINS1_37MainloopSm90TmaGmmaWarpSpecializedFP8ILi4ENS5_IJNS4_1CILi1EEESB_SB_EEENS1_35KernelTmaWarpSpecializedCooperativeEEENS5_IJNSA_ILi128EEENSA_ILi64EEESG_EEENS_12float_e4m3_tENS5_IJlSB_lEEESI_SJ_NS4_8TiledMMAINS4_8MMA_AtomIJNS4_4SM904GMMA30MMA_64x64x32_F32E4M3E4M3_SS_TNILNSN_7ScaleInE1ELSP_1EEEEEENS4_6LayoutINS5_IJNSA_ILi2EEESB_SB_EEENS5_IJSB_NSA_ILi0EEESV_EEEEENS5_IJNS4_10UnderscoreESY_SY_EEEEENS4_13SM90_TMA_LOADENS4_14ComposedLayoutINS4_7SwizzleILi2ELi4ELi3EEENS4_18smem_ptr_flag_bitsILi8EEENSS_INS5_IJNSA_ILi8EEESG_EEENS5_IJSG_SB_EEEEEEEvNS4_8identityES11_S1B_vS1C_EENS_8epilogue10collective6detail29Sm90TmaWarpSpecializedAdapterINS1F_15DefaultEpilogueISI_SJ_SJ_NS1E_6thread17LinearCombinationISI_Li1EffLNS1J_9ScaleType4KindE0ELNS_15FloatRoundStyleE2ESI_EENS1_15EpilogueDefaultEEEEEvvEEEEvNT_6ParamsE)
        .other          _ZN7cutlass13device_kernelINS_4gemm6kernel13GemmUniversalIN4cute5tupleIJiiiiEEENS1_10collective13CollectiveMmaINS1_37MainloopSm90TmaGmmaWarpSpecializedFP8ILi4ENS5_IJNS4_1CILi1EEESB_SB_EEENS1_35KernelTmaWarpSpecializedCooperativeEEENS5_IJNSA_ILi128EEENSA_ILi64EEESG_EEENS_12float_e4m3_tENS5_IJlSB_lEEESI_SJ_NS4_8TiledMMAINS4_8MMA_AtomIJNS4_4SM904GMMA30MMA_64x64x32_F32E4M3E4M3_SS_TNILNSN_7ScaleInE1ELSP_1EEEEEENS4_6LayoutINS5_IJNSA_ILi2EEESB_SB_EEENS5_IJSB_NSA_ILi0EEESV_EEEEENS5_IJNS4_10UnderscoreESY_SY_EEEEENS4_13SM90_TMA_LOADENS4_14ComposedLayoutINS4_7SwizzleILi2ELi4ELi3EEENS4_18smem_ptr_flag_bitsILi8EEENSS_INS5_IJNSA_ILi8EEESG_EEENS5_IJSG_SB_EEEEEEEvNS4_8identityES11_S1B_vS1C_EENS_8epilogue10collective6detail29Sm90TmaWarpSpecializedAdapterINS1F_15DefaultEpilogueISI_SJ_SJ_NS1E_6thread17LinearCombinationISI_Li1EffLNS1J_9ScaleType4KindE0ELNS_15FloatRoundStyleE2ESI_EENS1_15EpilogueDefaultEEEEEvvEEEEvNT_6ParamsE,@"STO_CUDA_ENTRY STV_DEFAULT"
_ZN7cutlass13device_kernelINS_4gemm6kernel13GemmUniversalIN4cute5tupleIJiiiiEEENS1_10collective13CollectiveMmaINS1_37MainloopSm90TmaGmmaWarpSpecializedFP8ILi4ENS5_IJNS4_1CILi1EEESB_SB_EEENS1_35KernelTmaWarpSpecializedCooperativeEEENS5_IJNSA_ILi128EEENSA_ILi64EEESG_EEENS_12float_e4m3_tENS5_IJlSB_lEEESI_SJ_NS4_8TiledMMAINS4_8MMA_AtomIJNS4_4SM904GMMA30MMA_64x64x32_F32E4M3E4M3_SS_TNILNSN_7ScaleInE1ELSP_1EEEEEENS4_6LayoutINS5_IJNSA_ILi2EEESB_SB_EEENS5_IJSB_NSA_ILi0EEESV_EEEEENS5_IJNS4_10UnderscoreESY_SY_EEEEENS4_13SM90_TMA_LOADENS4_14ComposedLayoutINS4_7SwizzleILi2ELi4ELi3EEENS4_18smem_ptr_flag_bitsILi8EEENSS_INS5_IJNSA_ILi8EEESG_EEENS5_IJSG_SB_EEEEEEEvNS4_8identityES11_S1B_vS1C_EENS_8epilogue10collective6detail29Sm90TmaWarpSpecializedAdapterINS1F_15DefaultEpilogueISI_SJ_SJ_NS1E_6thread17LinearCombinationISI_Li1EffLNS1J_9ScaleType4KindE0ELNS_15FloatRoundStyleE2ESI_EENS1_15EpilogueDefaultEEEEEvvEEEEvNT_6ParamsE:
[----:B------:R-:W-:Y:S01]  /*0000*/  LDC R1, c[0x0][0x28] ;  /* 0x00000a00ff017b82 */ /* 0x000fe20000000800 */
[----:B------:R-:W0:Y:S01]  /*0010*/  S2R R2, SR_TID.X ;  /* 0x0000000000027919 */ /* 0x000e220000002100 */
[----:B------:R-:W-:Y:S01]  /*0020*/  ELECT P0, URZ, PT ;  /* 0x00000000003f782f */ /* 0x000fe20003800000 */
[----:B------:R-:W-:Y:S01]  /*0030*/  BSSY B0, `(.L_x_0) ;  /* 0x000000f000007945 */ /* 0x000fe20003800000 */
[--C-:B0-----:R-:W-:Y:S02]  /*0040*/  SHF.R.U32.HI R0, RZ, 0x5, R2.reuse ;  /* 0x00000005ff007819 */ /* 0x101fe40000011602 */
[----:B------:R-:W-:-:S03]  /*0050*/  SHF.R.U32.HI R4, RZ, 0x7, R2 ;  /* 0x00000007ff047819 */ /* 0x000fc60000011602 */
[----:B------:R-:W0:Y:S04]  /*0060*/  SHFL.IDX PT, R3, R0, RZ, 0x1f ;  /* 0x00001fff00037589 */ /* 0x000e2800000e0000 */
[----:B------:R1:W2:Y:S01]  /*0070*/  SHFL.IDX PT, R7, R4, RZ, 0x1f ;  /* 0x00001fff04077589 */ /* 0x0002a200000e0000 */
[----:B0-----:R-:W-:-:S13]  /*0080*/  ISETP.NE.OR P0, PT, R3, RZ, !P0 ;  /* 0x000000ff0300720c */ /* 0x001fda0004705670 */
[----:B-12---:R-:W-:Y:S05]  /*0090*/  @P0 BRA `(.L_x_1) ;  /* 0x0000000000200947 */ /* 0x006fea0003800000 */
[----:B------:R-:W-:Y:S02]  /*00a0*/  ULDC.64 UR4, c[0x0][0x198] ;  /* 0x0000660000047ab9 */ /* 0x000fe40000000a00 */
[----:B------:R-:W-:Y:S02]  /*00b0*/  UIADD3 UR6, UP0, UR4, 0xf0, URZ ;  /* 0x000000f004067890 */ /* 0x000fe4000ff1e03f */
[----:B------:R-:W-:Y:S02]  /*00c0*/  UIADD3 UR4, UP1, UR4, 0x1f0, URZ ;  /* 0x000001f004047890 */ /* 0x000fe4000ff3e03f */
[----:B------:R-:W-:Y:S02]  /*00d0*/  UIADD3.X UR7, URZ, UR5, URZ, UP0, !UPT ;  /* 0x000000053f077290 */ /* 0x000fe400087fe43f */
[----:B------:R-:W-:-:S07]  /*00e0*/  UIADD3.X UR5, URZ, UR5, URZ, UP1, !UPT ;  /* 0x000000053f057290 */ /* 0x000fce0008ffe43f */
[----:B------:R0:W-:Y:S02]  /*00f0*/  UTMACCTL.PF [UR6] ;  /* 0x00000000060079b9 */ /* 0x0001e40008040000 */
[----:B------:R0:W-:Y:S02]  /*0100*/  UTMACCTL.PF [UR4] ;  /* 0x00000000040079b9 */ /* 0x0001e40008040000 */
[----:B0-----:R-:W-:Y:S01]  /*0110*/  NOP ;  /* 0x0000000000007918 */ /* 0x001fe20000000000 */
.L_x_1:
[----:B------:R-:W-:Y:S05]  /*0120*/  BSYNC B0 ;  /* 0x0000000000007941 */ /* 0x000fea0003800000 */
.L_x_0:
[----:B------:R-:W0:Y:S02]  /*0130*/  SHFL.IDX PT, R4, R0, RZ, 0x1f ;  /* 0x00001fff00047589 */ /* 0x000e2400000e0000 */
[----:B0-----:R-:W-:-:S13]  /*0140*/  ISETP.NE.AND P0, PT, R4, RZ, PT ;  /* 0x000000ff0400720c */ /* 0x001fda0003f05270 */
[----:B------:R-:W-:Y:S05]  /*0150*/  @P0 BRA `(.L_x_2) ;  /* 0x0000000000580947 */ /* 0x000fea0003800000 */
[----:B------:R-:W0:Y:S01]  /*0160*/  S2UR UR8, SR_CgaCtaId ;  /* 0x00000000000879c3 */ /* 0x000e220000008800 */
[----:B------:R-:W-:Y:S01]  /*0170*/  UMOV UR4, 0x400 ;  /* 0x0000040000047882 */ /* 0x000fe20000000000 */
[----:B------:R-:W-:Y:S01]  /*0180*/  UMOV UR5, 0x1 ;  /* 0x0000000100057882 */ /* 0x000fe20000000000 */
[----:B------:R-:W-:Y:S01]  /*0190*/  UMOV UR6, 0x100 ;  /* 0x0000010000067882 */ /* 0x000fe20000000000 */
[----:B------:R-:W-:Y:S01]  /*01a0*/  ELECT P0, URZ, PT ;  /* 0x00000000003f782f */ /* 0x000fe20003800000 */
[----:B------:R-:W-:-:S04]  /*01b0*/  UIADD3 UR6, -UR6, 0x100000, URZ ;  /* 0x0010000006067890 */ /* 0x000fc8000fffe13f */
[----:B------:R-:W-:Y:S02]  /*01c0*/  USHF.L.U32 UR7, UR6, 0xb, URZ ;  /* 0x0000000b06077899 */ /* 0x000fe4000800063f */
[----:B------:R-:W-:Y:S02]  /*01d0*/  USHF.L.U32 UR6, UR6, 0x1, URZ ;  /* 0x0000000106067899 */ /* 0x000fe4000800063f */
[----:B0-----:R-:W-:Y:S02]  /*01e0*/  ULEA UR8, UR8, UR4, 0x18 ;  /* 0x0000000408087291 */ /* 0x001fe4000f8ec03f */
[----:B------:R-:W-:-:S04]  /*01f0*/  UIADD3 UR4, -UR5, 0x100000, URZ ;  /* 0x0010000005047890 */ /* 0x000fc8000fffe13f */
[----:B------:R-:W-:Y:S02]  /*0200*/  USHF.L.U32 UR5, UR4, 0xb, URZ ;  /* 0x0000000b04057899 */ /* 0x000fe4000800063f */
[----:B------:R-:W-:Y:S01]  /*0210*/  USHF.L.U32 UR4, UR4, 0x1, URZ ;  /* 0x0000000104047899 */ /* 0x000fe2000800063f */
[----:B------:R-:W0:Y:S11]  /*0220*/  FENCE.VIEW.ASYNC.S ;  /* 0x00000000000073c6 */ /* 0x000e360000000000 */
[----:B0-----:R0:W1:Y:S01]  /*0230*/  SYNCS.EXCH.64 URZ, [UR8], UR4 ;  /* 0x00000004083f75b2 */ /* 0x0010620008000100 */
[----:B------:R0:W2:Y:S01]  /*0240*/  SYNCS.EXCH.64 URZ, [UR8+0x20], UR6 ;  /* 0x00002006083f75b2 */ /* 0x0000a20008000100 */
[----:B------:R0:W3:Y:S01]  /*0250*/  SYNCS.EXCH.64 URZ, [UR8+0x8], UR4 ;  /* 0x00000804083f75b2 */ /* 0x0000e20008000100 */
[----:B------:R0:W4:Y:S01]  /*0260*/  SYNCS.EXCH.64 URZ, [UR8+0x28], UR6 ;  /* 0x00002806083f75b2 */ /* 0x0001220008000100 */
[----:B------:R0:W0:Y:S01]  /*0270*/  SYNCS.EXCH.64 URZ, [UR8+0x10], UR4 ;  /* 0x00001004083f75b2 */ /* 0x0000220008000100 */
[----:B------:R0:W0:Y:S01]  /*0280*/  SYNCS.EXCH.64 URZ, [UR8+0x30], UR6 ;  /* 0x00003006083f75b2 */ /* 0x0000220008000100 */
[----:B------:R0:W0:Y:S01]  /*0290*/  SYNCS.EXCH.64 URZ, [UR8+0x18], UR4 ;  /* 0x00001804083f75b2 */ /* 0x0000220008000100 */
[----:B------:R0:W0:Y:S01]  /*02a0*/  SYNCS.EXCH.64 URZ, [UR8+0x38], UR6 ;  /* 0x00003806083f75b2 */ /* 0x0000220008000100 */
[----:B------:R-:W-:Y:S01]  /*02b0*/  NOP ;  /* 0x0000000000007918 */ /* 0x000fe20000000000 */
.L_x_2:
[----:B------:R-:W5:Y:S01]  /*02c0*/  SHFL.IDX PT, R0, R0, RZ, 0x1f ;  /* 0x00001fff00007589 */ /* 0x000f6200000e0000 */
[----:B------:R-:W1:Y:S01]  /*02d0*/  LDC R4, c[0x0][0x65c] ;  /* 0x00019700ff047b82 */ /* 0x000e620000000800 */
[----:B------:R-:W-:Y:S02]  /*02e0*/  ELECT P0, URZ, PT ;  /* 0x00000000003f782f */ /* 0x000fe40003800000 */
[----:B------:R-:W-:Y:S01]  /*02f0*/  ISETP.NE.AND P2, PT, R7, RZ, PT ;  /* 0x000000ff0700720c */ /* 0x000fe20003f45270 */
[----:B------:R-:W2:Y:S01]  /*0300*/  S2R R8, SR_CTAID.Y ;  /* 0x0000000000087919 */ /* 0x000ea20000002600 */
[----:B0-----:R-:W-:Y:S01]  /*0310*/  UMOV UR4, 0x20 ;  /* 0x0000002000047882 */ /* 0x001fe20000000000 */
[----:B------:R-:W-:Y:S01]  /*0320*/  NOP ;  /* 0x0000000000007918 */ /* 0x000fe20000000000 */
[----:B------:R-:W-:Y:S01]  /*0330*/  NOP ;  /* 0x0000000000007918 */ /* 0x000fe20000000000 */
[----:B------:R-:W0:Y:S01]  /*0340*/  S2R R6, SR_CTAID.X ;  /* 0x0000000000067919 */ /* 0x000e220000002500 */
[----:B-----5:R-:W-:-:S02]  /*0350*/  ISETP.NE.OR P0, PT, R0, RZ, !P0 ;  /* 0x000000ff0000720c */ /* 0x020fc40004705670 */
[----:B-1----:R-:W-:Y:S02]  /*0360*/  ISETP.NE.AND P4, PT, R4, 0x1, PT ;  /* 0x000000010400780c */ /* 0x002fe40003f85270 */
[----:B------:R-:W-:-:S04]  /*0370*/  SHF.R.S32.HI R4, RZ, 0x1f, R3 ;  /* 0x0000001fff047819 */ /* 0x000fc80000011403 */
[----:B------:R-:W-:-:S04]  /*0380*/  LEA.HI R4, R4, R3, RZ, 0x2 ;  /* 0x0000000304047211 */ /* 0x000fc800078f10ff */
[----:B------:R-:W-:Y:S01]  /*0390*/  LOP3.LUT R4, R4, 0xfffffffc, RZ, 0xc0, !PT ;  /* 0xfffffffc04047812 */ /* 0x000fe200078ec0ff */
[----:B------:R-:W-:Y:S01]  /*03a0*/  VOTEU.ALL UP0, P0 ;  /* 0x00000000003f7886 */ /* 0x000fe20000000000 */
[----:B------:R-:W-:Y:S01]  /*03b0*/  VOTEU.ALL UP1, P0 ;  /* 0x00000000003f7886 */ /* 0x000fe20000020000 */
[----:B------:R-:W0:Y:S01]  /*03c0*/  @P4 LDC R9, c[0x0][0x10] ;  /* 0x00000400ff094b82 */ /* 0x000e220000000800 */
[----:B------:R-:W-:Y:S02]  /*03d0*/  @P4 IMAD.MOV.U32 R5, RZ, RZ, RZ ;  /* 0x000000ffff054224 */ /* 0x000fe400078e00ff */
[----:B------:R-:W-:Y:S01]  /*03e0*/  IMAD.IADD R3, R3, 0x1, -R4 ;  /* 0x0000000103037824 */ /* 0x000fe200078e0a04 */
[----:B------:R-:W-:Y:S01]  /*03f0*/  @!UP0 UMOV UR6, 0x400 ;  /* 0x0000040000068882 */ /* 0x000fe20000000000 */
[----:B------:R-:W-:-:S04]  /*0400*/  @!UP0 UIADD3 UR4, -UR4, 0x100000, URZ ;  /* 0x0010000004048890 */ /* 0x000fc8000fffe13f */
[----:B------:R-:W-:Y:S02]  /*0410*/  @!UP0 USHF.L.U32 UR5, UR4, 0xb, URZ ;  /* 0x0000000b04058899 */ /* 0x000fe4000800063f */
[----:B------:R-:W-:Y:S01]  /*0420*/  @!UP0 USHF.L.U32 UR4, UR4, 0x1, URZ ;  /* 0x0000000104048899 */ /* 0x000fe2000800063f */
[----:B--2---:R-:W-:Y:S01]  /*0430*/  @P4 IMAD.MOV.U32 R4, RZ, RZ, R8 ;  /* 0x000000ffff044224 */ /* 0x004fe200078e0008 */
[----:B------:R-:W1:Y:S01]  /*0440*/  @!UP0 S2UR UR7, SR_CgaCtaId ;  /* 0x00000000000789c3 */ /* 0x000e620000008800 */
[----:B------:R-:W-:-:S07]  /*0450*/  @P4 IMAD.MOV.U32 R13, RZ, RZ, RZ ;  /* 0x000000ffff0d4224 */ /* 0x000fce00078e00ff */
[----:B------:R-:W2:Y:S01]  /*0460*/  @!P4 LDC R11, c[0x0][0xc] ;  /* 0x00000300ff0bcb82 */ /* 0x000ea20000000800 */
[----:B0-----:R-:W-:-:S04]  /*0470*/  @P4 IMAD.WIDE.U32 R4, R6, R9, R4 ;  /* 0x0000000906044225 */ /* 0x001fc800078e0004 */
[----:B------:R-:W-:Y:S02]  /*0480*/  VIADD R9, R7, 0xffffffff ;  /* 0xffffffff07097836 */ /* 0x000fe40000000000 */
[----:B------:R-:W-:Y:S01]  /*0490*/  @P4 IMAD.MOV.U32 R0, RZ, RZ, R4 ;  /* 0x000000ffff004224 */ /* 0x000fe200078e0004 */
[----:B-1----:R-:W-:Y:S02]  /*04a0*/  @!UP0 ULEA UR6, UR7, UR6, 0x18 ;  /* 0x0000000607068291 */ /* 0x002fe4000f8ec03f */
[----:B------:R-:W-:Y:S01]  /*04b0*/  ISETP.GE.U32.AND P1, PT, R9, 0x2, PT ;  /* 0x000000020900780c */ /* 0x000fe20003f26070 */
[----:B------:R-:W-:Y:S01]  /*04c0*/  VOTEU.ALL UP0, P0 ;  /* 0x00000000003f7886 */ /* 0x000fe20000000000 */
[----:B------:R-:W-:Y:S01]  /*04d0*/  ISETP.NE.AND P0, PT, R3, 0x3, PT ;  /* 0x000000030300780c */ /* 0x000fe20003f05270 */
[----:B------:R-:W-:-:S03]  /*04e0*/  @P4 IMAD.IADD R5, R5, 0x1, R13 ;  /* 0x0000000105054824 */ /* 0x000fc600078e020d */
[----:B------:R-:W-:-:S04]  /*04f0*/  ISETP.EQ.OR P0, PT, R3, RZ, !P0 ;  /* 0x000000ff0300720c */ /* 0x000fc80004702670 */
[----:B------:R-:W-:Y:S01]  /*0500*/  ISETP.EQ.AND P0, PT, R7, RZ, P0 ;  /* 0x000000ff0700720c */ /* 0x000fe20000702270 */
[----:B------:R-:W-:Y:S01]  /*0510*/  IMAD.MOV.U32 R7, RZ, RZ, RZ ;  /* 0x000000ffff077224 */ /* 0x000fe200078e00ff */
[----:B------:R-:W0:Y:S02]  /*0520*/  FENCE.VIEW.ASYNC.S ;  /* 0x00000000000073c6 */ /* 0x000e240000000000 */
[----:B0-----:R0:W3:Y:S01]  /*0530*/  @!UP0 SYNCS.EXCH.64 URZ, [UR6+0x50], UR4 ;  /* 0x00005004063f85b2 */ /* 0x0010e20008000100 */
[----:B------:R-:W-:Y:S01]  /*0540*/  SEL R4, RZ, 0x1, !P0 ;  /* 0x00000001ff047807 */ /* 0x000fe20004000000 */
[----:B--2---:R-:W-:-:S03]  /*0550*/  @!P4 IMAD.WIDE.U32 R10, R11, R8, R6 ;  /* 0x000000080b0ac225 */ /* 0x004fc600078e0006 */
[----:B------:R-:W-:Y:S01]  /*0560*/  SEL R4, R4, 0x2, P1 ;  /* 0x0000000204047807 */ /* 0x000fe20000800000 */
[----:B------:R-:W-:Y:S02]  /*0570*/  @!P4 IMAD.MOV.U32 R0, RZ, RZ, R10 ;  /* 0x000000ffff00c224 */ /* 0x000fe400078e000a */
[----:B------:R-:W-:Y:S01]  /*0580*/  @!P4 IMAD.MOV.U32 R5, RZ, RZ, R11 ;  /* 0x000000ffff05c224 */ /* 0x000fe200078e000b */
[----:B------:R0:W3:Y:S01]  /*0590*/  @!UP1 SYNCS.EXCH.64 URZ, [UR6+0x58], UR4 ;  /* 0x00005804063f95b2 */ /* 0x0000e20008000100 */
[----:B------:R-:W-:Y:S01]  /*05a0*/  NOP ;  /* 0x0000000000007918 */ /* 0x000fe20000000000 */
[----:B---34-:R-:W-:Y:S06]  /*05b0*/  BAR.SYNC.DEFER_BLOCKING 0x0 ;  /* 0x0000000000007b1d */ /* 0x018fec0000010000 */
[----:B------:R-:W-:Y:S05]  /*05c0*/  @!P2 BRA `(.L_x_3) ;  /* 0x0000004c001ca947 */ /* 0x000fea0003800000 */
[----:B------:R-:W-:-:S13]  /*05d0*/  ISETP.GT.U32.AND P0, PT, R9, 0x1, PT ;  /* 0x000000010900780c */ /* 0x000fda0003f04070 */
[----:B0-----:R-:W-:Y:S05]  /*05e0*/  @P0 EXIT ;  /* 0x000000000000094d */ /* 0x001fea0003800000 */
[----:B------:R-:W-:Y:S01]  /*05f0*/  ULDC.64 UR4, c[0x0][0x650] ;  /* 0x0001940000047ab9 */ /* 0x000fe20000000a00 */
[----:B------:R-:W-:Y:S01]  /*0600*/  PRMT R9, RZ, 0x7610, R9 ;  /* 0x00007610ff097816 */ /* 0x000fe20000000009 */
[----:B------:R-:W-:Y:S01]  /*0610*/  IMAD.MOV.U32 R12, RZ, RZ, -0x1 ;  /* 0xffffffffff0c7424 */ /* 0x000fe200078e00ff */
[----:B------:R-:W-:Y:S01]  /*0620*/  ISETP.GE.U32.AND P0, PT, R0, UR4, PT ;  /* 0x0000000400007c0c */ /* 0x000fe2000bf06070 */
[----:B------:R-:W-:Y:S02]  /*0630*/  IMAD.MOV.U32 R13, RZ, RZ, -0x1 ;  /* 0xffffffffff0d7424 */ /* 0x000fe400078e00ff */
[----:B------:R-:W-:Y:S01]  /*0640*/  IMAD.MOV.U32 R69, RZ, RZ, -0x1 ;  /* 0xffffffffff457424 */ /* 0x000fe200078e00ff */
[----:B------:R-:W-:-:S13]  /*0650*/  ISETP.GE.U32.AND.EX P0, PT, R5, UR5, PT, P0 ;  /* 0x0000000505007c0c */ /* 0x000fda000bf06100 */
[----:B------:R-:W-:Y:S05]  /*0660*/  @P0 BRA `(.L_x_4) ;  /* 0x0000000400600947 */ /* 0x000fea0003800000 */
[----:B------:R-:W0:Y:S01]  /*0670*/  LDC.64 R16, c[0x0][0x628] ;  /* 0x00018a00ff107b82 */ /* 0x000e220000000a00 */
[----:B------:R-:W-:Y:S02]  /*0680*/  IMAD.MOV.U32 R10, RZ, RZ, R0 ;  /* 0x000000ffff0a7224 */ /* 0x000fe400078e0000 */
[----:B------:R-:W-:-:S05]  /*0690*/  IMAD.MOV.U32 R11, RZ, RZ, R5 ;  /* 0x000000ffff0b7224 */ /* 0x000fca00078e0005 */
[----:B------:R-:W1:Y:S08]  /*06a0*/  LDC R18, c[0x0][0x630] ;  /* 0x00018c00ff127b82 */ /* 0x000e700000000800 */
[----:B------:R-:W2:Y:S01]  /*06b0*/  LDC.64 R20, c[0x0][0x620] ;  /* 0x00018800ff147b82 */ /* 0x000ea20000000a00 */
[----:B0-----:R-:W-:-:S04]  /*06c0*/  ISETP.NE.U32.AND P0, PT, R16, RZ, PT ;  /* 0x000000ff1000720c */ /* 0x001fc80003f05070 */
[----:B------:R-:W-:-:S13]  /*06d0*/  ISETP.NE.AND.EX P0, PT, R17, RZ, PT, P0 ;  /* 0x000000ff1100720c */ /* 0x000fda0003f05300 */
[----:B-12---:R-:W-:Y:S05]  /*06e0*/  @!P0 BRA `(.L_x_5) ;  /* 0x0000000000288947 */ /* 0x006fea0003800000 */
[----:B------:R-:W0:Y:S02]  /*06f0*/  LDC R3, c[0x0][0x634] ;  /* 0x00018d00ff037b82 */ /* 0x000e240000000800 */
[----:B0-----:R-:W-:-:S05]  /*0700*/  IADD3 R3, P0, R0, R3, RZ ;  /* 0x0000000300037210 */ /* 0x001fca0007f1e0ff */
[----:B------:R-:W-:-:S04]  /*0710*/  IMAD.X R9, RZ, RZ, R5, P0 ;  /* 0x000000ffff097224 */ /* 0x000fc800000e0605 */
[----:B------:R-:W-:-:S04]  /*0720*/  IMAD.WIDE.U32 R10, R9, R16, RZ ;  /* 0x00000010090a7225 */ /* 0x000fc800078e00ff */
[----:B------:R-:W-:-:S04]  /*0730*/  IMAD.WIDE.U32 R12, P0, R3, R17, R10 ;  /* 0x00000011030c7225 */ /* 0x000fc8000780000a */
[----:B------:R-:W-:-:S04]  /*0740*/  IMAD.WIDE.U32 R10, R3, R16, RZ ;  /* 0x00000010030a7225 */ /* 0x000fc800078e00ff */
[----:B------:R-:W-:Y:S01]  /*0750*/  IMAD.X R15, RZ, RZ, RZ, P0 ;  /* 0x000000ffff0f7224 */ /* 0x000fe200000e06ff */
[----:B------:R-:W-:Y:S01]  /*0760*/  IADD3 RZ, P0, R11, R12, RZ ;  /* 0x0000000c0bff7210 */ /* 0x000fe20007f1e0ff */
[----:B------:R-:W-:-:S04]  /*0770*/  IMAD.MOV.U32 R14, RZ, RZ, R13 ;  /* 0x000000ffff0e7224 */ /* 0x000fc800078e000d */
[----:B------:R-:W-:-:S08]  /*0780*/  IMAD.WIDE.U32.X R10, R9, R17, R14, P0 ;  /* 0x00000011090a7225 */ /* 0x000fd000000e040e */
.L_x_5:
[-CC-:B------:R-:W-:Y:S01]  /*0790*/  SHF.R.U64 R69, R10, R18.reuse, R11.reuse ;  /* 0x000000120a457219 */ /* 0x180fe2000000120b */
[----:B------:R-:W0:Y:S01]  /*07a0*/  LDC.64 R22, c[0x0][0x640] ;  /* 0x00019000ff167b82 */ /* 0x000e220000000a00 */
[----:B------:R-:W-:Y:S01]  /*07b0*/  SHF.R.U32.HI R7, RZ, R18, R11 ;  /* 0x00000012ff077219 */ /* 0x000fe2000001160b */
[----:B------:R-:W-:Y:S01]  /*07c0*/  ULDC UR4, c[0x0][0x150] ;  /* 0x0000540000047ab9 */ /* 0x000fe20000000800 */
[----:B------:R-:W-:Y:S01]  /*07d0*/  IADD3 R9, P0, RZ, -R69, RZ ;  /* 0x80000045ff097210 */ /* 0x000fe20007f1e0ff */
[----:B------:R-:W-:Y:S01]  /*07e0*/  IMAD.MOV.U32 R10, RZ, RZ, R0 ;  /* 0x000000ffff0a7224 */ /* 0x000fe200078e0000 */
[----:B------:R-:W-:Y:S01]  /*07f0*/  I2FP.F32.U32 R3, R6 ;  /* 0x0000000600037245 */ /* 0x000fe20000201000 */
[----:B------:R-:W-:Y:S02]  /*0800*/  IMAD.MOV.U32 R11, RZ, RZ, R5 ;  /* 0x000000ffff0b7224 */ /* 0x000fe400078e0005 */
[----:B------:R-:W1:Y:S01]  /*0810*/  LDC R14, c[0x0][0x618] ;  /* 0x00018600ff0e7b82 */ /* 0x000e620000000800 */
[----:B------:R-:W-:-:S02]  /*0820*/  IMAD.X R13, RZ, RZ, ~R7, P0 ;  /* 0x000000ffff0d7224 */ /* 0x000fc400000e0e07 */
[----:B------:R-:W-:Y:S01]  /*0830*/  FMUL R3, R3, UR4 ;  /* 0x0000000403037c20 */ /* 0x000fe20008400000 */
[----:B------:R-:W-:Y:S01]  /*0840*/  IMAD.WIDE.U32 R10, R9, R20, R10 ;  /* 0x00000014090a7225 */ /* 0x000fe200078e000a */
[----:B------:R-:W-:-:S03]  /*0850*/  ULDC UR4, c[0x0][0x154] ;  /* 0x0000550000047ab9 */ /* 0x000fc60000000800 */
[----:B------:R-:W-:Y:S01]  /*0860*/  IMAD R12, R13, R20, RZ ;  /* 0x000000140d0c7224 */ /* 0x000fe200078e02ff */
[----:B------:R-:W2:Y:S01]  /*0870*/  LDC R7, c[0x0][0x144] ;  /* 0x00005100ff077b82 */ /* 0x000ea20000000800 */
[----:B------:R-:W3:Y:S01]  /*0880*/  F2I.U32.TRUNC.NTZ R3, R3 ;  /* 0x0000000300037305 */ /* 0x000ee2000020f000 */
[----:B------:R-:W-:Y:S02]  /*0890*/  IMAD.MOV.U32 R13, RZ, RZ, -0x1 ;  /* 0xffffffffff0d7424 */ /* 0x000fe400078e00ff */
[----:B------:R-:W-:-:S04]  /*08a0*/  IMAD R9, R9, R21, R12 ;  /* 0x0000001509097224 */ /* 0x000fc800078e020c */
[----:B------:R-:W4:Y:S01]  /*08b0*/  LDC R18, c[0x0][0x608] ;  /* 0x00018200ff127b82 */ /* 0x000f220000000800 */
[----:B------:R-:W-:Y:S01]  /*08c0*/  IMAD.IADD R11, R11, 0x1, R9 ;  /* 0x000000010b0b7824 */ /* 0x000fe200078e0209 */
[----:B0-----:R-:W-:Y:S02]  /*08d0*/  ISETP.NE.U32.AND P0, PT, R22, RZ, PT ;  /* 0x000000ff1600720c */ /* 0x001fe40003f05070 */
[----:B------:R-:W-:Y:S02]  /*08e0*/  I2FP.F32.U32 R9, R8 ;  /* 0x0000000800097245 */ /* 0x000fe40000201000 */
[----:B------:R-:W-:Y:S02]  /*08f0*/  ISETP.NE.AND.EX P0, PT, R23, RZ, PT, P0 ;  /* 0x000000ff1700720c */ /* 0x000fe40003f05300 */
[----:B------:R-:W0:Y:S01]  /*0900*/  LDC R12, c[0x0][0x658] ;  /* 0x00019600ff0c7b82 */ /* 0x000e220000000800 */
[-C--:B-1----:R-:W-:Y:S01]  /*0910*/  SHF.R.U64 R16, R10, R14.reuse, R11 ;  /* 0x0000000e0a107219 */ /* 0x082fe2000000120b */
[----:B---3--:R-:W-:Y:S01]  /*0920*/  IMAD.MOV R10, RZ, RZ, -R3 ;  /* 0x000000ffff0a7224 */ /* 0x008fe200078e0a03 */
[----:B------:R-:W-:-:S05]  /*0930*/  SHF.R.U32.HI R11, RZ, R14, R11 ;  /* 0x0000000eff0b7219 */ /* 0x000fca000001160b */
[----:B------:R-:W1:Y:S01]  /*0940*/  LDC R17, c[0x0][0x148] ;  /* 0x00005200ff117b82 */ /* 0x000e620000000800 */
[----:B--2---:R-:W-:Y:S02]  /*0950*/  IMAD R3, R7, R10, R6 ;  /* 0x0000000a07037224 */ /* 0x004fe400078e0206 */
[----:B------:R-:W-:-:S04]  /*0960*/  FMUL R7, R9, UR4 ;  /* 0x0000000409077c20 */ /* 0x000fc80008400000 */
[----:B------:R2:W3:Y:S01]  /*0970*/  F2I.U32.TRUNC.NTZ R15, R7 ;  /* 0x00000007000f7305 */ /* 0x0004e2000020f000 */
[----:B------:R-:W1:Y:S01]  /*0980*/  LDC R21, c[0x0][0x600] ;  /* 0x00018000ff157b82 */ /* 0x000e620000000800 */
[-CC-:B----4-:R-:W-:Y:S02]  /*0990*/  SHF.R.U64 R27, R16, R18.reuse, R11.reuse ;  /* 0x00000012101b7219 */ /* 0x190fe4000000120b */
[----:B------:R-:W-:Y:S01]  /*09a0*/  SHF.R.U32.HI R9, RZ, R18, R11 ;  /* 0x00000012ff097219 */ /* 0x000fe2000001160b */
[----:B------:R-:W-:-:S04]  /*09b0*/  IMAD.MOV.U32 R11, RZ, RZ, 0x1 ;  /* 0x00000001ff0b7424 */ /* 0x000fc800078e00ff */
[----:B------:R-:W4:Y:S01]  /*09c0*/  LDC R20, c[0x0][0x648] ;  /* 0x00019200ff147b82 */ /* 0x000f220000000800 */
[-C--:B0-----:R-:W-:Y:S02]  /*09d0*/  SHF.L.U32 R6, R13, R12.reuse, RZ ;  /* 0x0000000c0d067219 */ /* 0x081fe400000006ff */
[-CC-:B------:R-:W-:Y:S02]  /*09e0*/  SHF.R.U64 R18, R27, R12.reuse, R9.reuse ;  /* 0x0000000c1b127219 */ /* 0x180fe40000001209 */
[----:B------:R-:W-:Y:S02]  /*09f0*/  SHF.R.U32.HI R19, RZ, R12, R9 ;  /* 0x0000000cff137219 */ /* 0x000fe40000011609 */
[----:B------:R-:W-:Y:S01]  /*0a00*/  LOP3.LUT R14, RZ, R6, RZ, 0x33, !PT ;  /* 0x00000006ff0e7212 */ /* 0x000fe200078e33ff */
[----:B------:R-:W0:Y:S01]  /*0a10*/  LDC R25, c[0x0][0x638] ;  /* 0x00018e00ff197b82 */ /* 0x000e220000000800 */
[----:B------:R-:W-:Y:S01]  /*0a20*/  SHF.L.U32 R9, R11, R12, RZ ;  /* 0x0000000c0b097219 */ /* 0x000fe200000006ff */
[----:B------:R-:W-:-:S02]  /*0a30*/  IMAD.MOV.U32 R6, RZ, RZ, R18 ;  /* 0x000000ffff067224 */ /* 0x000fc400078e0012 */
[----:B--2---:R-:W-:-:S04]  /*0a40*/  IMAD.MOV.U32 R7, RZ, RZ, R19 ;  /* 0x000000ffff077224 */ /* 0x004fc800078e0013 */
[----:B------:R-:W2:Y:S01]  /*0a50*/  LDC R24, c[0x0][0x610] ;  /* 0x00018400ff187b82 */ /* 0x000ea20000000800 */
[----:B---3--:R-:W-:Y:S05]  /*0a60*/  @!P0 BRA `(.L_x_6) ;  /* 0x0000000000288947 */ /* 0x008fea0003800000 */
[----:B------:R-:W3:Y:S02]  /*0a70*/  LDC R13, c[0x0][0x64c] ;  /* 0x00019300ff0d7b82 */ /* 0x000ee40000000800 */
[----:B---3--:R-:W-:-:S05]  /*0a80*/  IADD3 R13, P0, R18, R13, RZ ;  /* 0x0000000d120d7210 */ /* 0x008fca0007f1e0ff */
        /* <DEDUP_REMOVED lines=8> */
.L_x_6:
[----:B----4-:R-:W-:Y:S01]  /*0b10*/  SHF.R.U64 R6, R6, R20, R7 ;  /* 0x0000001406067219 */ /* 0x010fe20000001207 */
[----:B-1----:R-:W-:Y:S01]  /*0b20*/  VIADD R7, R21, 0xffffffff ;  /* 0xffffffff15077836 */ /* 0x002fe20000000000 */
[----:B------:R-:W-:Y:S01]  /*0b30*/  LOP3.LUT R14, R27, R14, RZ, 0xc0, !PT ;  /* 0x0000000e1b0e7212 */ /* 0x000fe200078ec0ff */
[----:B------:R-:W-:Y:S02]  /*0b40*/  IMAD.MOV R15, RZ, RZ, -R15 ;  /* 0x000000ffff0f7224 */ /* 0x000fe400078e0a0f */
[----:B------:R-:W-:Y:S01]  /*0b50*/  IMAD.MOV R10, RZ, RZ, -R6 ;  /* 0x000000ffff0a7224 */ /* 0x000fe200078e0a06 */
[----:B------:R-:W-:Y:S01]  /*0b60*/  LOP3.LUT R7, R16, R7, RZ, 0xc0, !PT ;  /* 0x0000000710077212 */ /* 0x000fe200078ec0ff */
[----:B------:R-:W-:Y:S02]  /*0b70*/  IMAD R14, R9, R6, R14 ;  /* 0x00000006090e7224 */ /* 0x000fe400078e020e */
[----:B------:R-:W-:Y:S02]  /*0b80*/  @P4 IMAD R3, R17, R15, R8 ;  /* 0x0000000f11034224 */ /* 0x000fe400078e0208 */
[----:B0-----:R-:W-:-:S02]  /*0b90*/  IMAD R6, R10, R25, R18 ;  /* 0x000000190a067224 */ /* 0x001fc400078e0212 */
[----:B--2---:R-:W-:Y:S02]  /*0ba0*/  IMAD R3, R14, R24, R3 ;  /* 0x000000180e037224 */ /* 0x004fe400078e0203 */
[----:B------:R-:W-:Y:S02]  /*0bb0*/  IMAD R6, R6, R21, R7 ;  /* 0x0000001506067224 */ /* 0x000fe400078e0207 */
[----:B------:R-:W-:-:S03]  /*0bc0*/  IMAD.MOV.U32 R9, RZ, RZ, 0x1 ;  /* 0x00000001ff097424 */ /* 0x000fc600078e00ff */
[----:B------:R-:W-:Y:S02]  /*0bd0*/  SEL R13, R6, R3, !P4 ;  /* 0x00000003060d7207 */ /* 0x000fe40006000000 */
[----:B------:R-:W-:-:S07]  /*0be0*/  SEL R12, R3, R6, !P4 ;  /* 0x00000006030c7207 */ /* 0x000fce0006000000 */
.L_x_4:
[----:B------:R-:W-:-:S08]  /*0bf0*/  NOP ;  /* 0x0000000000007918 */ /* 0x000fd00000000000 */
[----:B------:R-:W0:Y:S02]  /*0c00*/  USETMAXREG.TRY_ALLOC.CTAPOOL UP0, 0xe8 ;  /* 0x000000e8000079c8 */ /* 0x000e240008000600 */
[----:B0-----:R-:W-:-:S13]  /*0c10*/  PLOP3.LUT P0, PT, PT, PT, UP0, 0x80, 0x0 ;  /* 0x000000000000781c */ /* 0x001fda0003f0f008 */
[----:B------:R-:W-:Y:S05]  /*0c20*/  @!P0 BRA `(.L_x_4) ;  /* 0xfffffffc00f08947 */ /* 0x000fea000383ffff */
[----:B------:R-:W-:Y:S01]  /*0c30*/  ULDC.64 UR4, c[0x0][0x598] ;  /* 0x0001660000047ab9 */ /* 0x000fe20000000a00 */
[----:B------:R-:W-:Y:S01]  /*0c40*/  ULDC.64 UR18, c[0x0][0x208] ;  /* 0x0000820000127ab9 */ /* 0x000fe20000000a00 */
[----:B------:R-:W-:-:S04]  /*0c50*/  ISETP.NE.U32.AND P0, PT, RZ, UR4, PT ;  /* 0x00000004ff007c0c */ /* 0x000fc8000bf05070 */
[----:B------:R-:W-:-:S13]  /*0c60*/  ISETP.NE.AND.EX P0, PT, RZ, UR5, PT, P0 ;  /* 0x00000005ff007c0c */ /* 0x000fda000bf05300 */
[----:B------:R-:W-:Y:S05]  /*0c70*/  @!P0 BRA `(.L_x_7) ;  /* 0x00000000001c8947 */ /* 0x000fea0003800000 */
[----:B------:R-:W0:Y:S02]  /*0c80*/  LDC.64 R6, c[0x0][0x598] ;  /* 0x00016600ff067b82 */ /* 0x000e240000000a00 */
[----:B0-----:R-:W2:Y:S02]  /*0c90*/  LDG.E.64 R6, desc[UR18][R6.64] ;  /* 0x0000001206067981 */ /* 0x001ea4000c1e1b00 */
[----:B--2---:R-:W-:-:S04]  /*0ca0*/  ISETP.NE.U32.AND P0, PT, R6, RZ, PT ;  /* 0x000000ff0600720c */ /* 0x004fc80003f05070 */
[----:B------:R-:W-:-:S13]  /*0cb0*/  ISETP.NE.AND.EX P0, PT, R7, RZ, PT, P0 ;  /* 0x000000ff0700720c */ /* 0x000fda0003f05300 */
[----:B------:R-:W-:Y:S05]  /*0cc0*/  @!P0 BRA `(.L_x_7) ;  /* 0x0000000000088947 */ /* 0x000fea0003800000 */
[----:B------:R0:W5:Y:S01]  /*0cd0*/  LD.E R3, desc[UR18][R6.64] ;  /* 0x0000001206037980 */ /* 0x000162000c101900 */
[----:B------:R-:W-:Y:S05]  /*0ce0*/  BRA `(.L_x_8) ;  /* 0x0000000000207947 */ /* 0x000fea0003800000 */
.L_x_7:
[----:B------:R-:W-:Y:S02]  /*0cf0*/  ULDC.64 UR4, c[0x0][0x588] ;  /* 0x0001620000047ab9 */ /* 0x000fe40000000a00 */
[----:B------:R-:W-:-:S04]  /*0d00*/  ISETP.NE.U32.AND P0, PT, RZ, UR4, PT ;  /* 0x00000004ff007c0c */ /* 0x000fc8000bf05070 */
[----:B------:R-:W-:-:S13]  /*0d10*/  ISETP.NE.AND.EX P0, PT, RZ, UR5, PT, P0 ;  /* 0x00000005ff007c0c */ /* 0x000fda000bf05300 */
[----:B------:R-:W-:Y:S05]  /*0d20*/  @!P0 BRA `(.L_x_9) ;  /* 0x00000000000c8947 */ /* 0x000fea0003800000 */
[----:B------:R-:W0:Y:S02]  /*0d30*/  LDC.64 R6, c[0x0][0x588] ;  /* 0x00016200ff067b82 */ /* 0x000e240000000a00 */
[----:B0-----:R1:W5:Y:S01]  /*0d40*/  LDG.E R3, desc[UR18][R6.64] ;  /* 0x0000001206037981 */ /* 0x001362000c1e1900 */
[----:B------:R-:W-:Y:S05]  /*0d50*/  BRA `(.L_x_8) ;  /* 0x0000000000047947 */ /* 0x000fea0003800000 */
.L_x_9:
[----:B------:R-:W2:Y:S02]  /*0d60*/  LDC R3, c[0x0][0x580] ;  /* 0x00016000ff037b82 */ /* 0x000ea40000000800 */
.L_x_8:
[----:B------:R-:W-:Y:S02]  /*0d70*/  ULDC.64 UR4, c[0x0][0x5a0] ;  /* 0x0001680000047ab9 */ /* 0x000fe40000000a00 */
[----:B------:R-:W-:-:S04]  /*0d80*/  ISETP.NE.U32.AND P0, PT, RZ, UR4, PT ;  /* 0x00000004ff007c0c */ /* 0x000fc8000bf05070 */
[----:B------:R-:W-:-:S13]  /*0d90*/  ISETP.NE.AND.EX P0, PT, RZ, UR5, PT, P0 ;  /* 0x00000005ff007c0c */ /* 0x000fda000bf05300 */
[----:B------:R-:W-:Y:S05]  /*0da0*/  @!P0 BRA `(.L_x_10) ;  /* 0x00000000001c8947 */ /* 0x000fea0003800000 */
[----:B01----:R-:W0:Y:S02]  /*0db0*/  LDC.64 R6, c[0x0][0x5a0] ;  /* 0x00016800ff067b82 */ /* 0x003e240000000a00 */
[----:B0-----:R-:W3:Y:S02]  /*0dc0*/  LDG.E.64 R6, desc[UR18][R6.64] ;  /* 0x0000001206067981 */ /* 0x001ee4000c1e1b00 */
[----:B---3--:R-:W-:-:S04]  /*0dd0*/  ISETP.NE.U32.AND P0, PT, R6, RZ, PT ;  /* 0x000000ff0600720c */ /* 0x008fc80003f05070 */
[----:B------:R-:W-:-:S13]  /*0de0*/  ISETP.NE.AND.EX P0, PT, R7, RZ, PT, P0 ;  /* 0x000000ff0700720c */ /* 0x000fda0003f05300 */
[----:B------:R-:W-:Y:S05]  /*0df0*/  @!P0 BRA `(.L_x_10) ;  /* 0x0000000000088947 */ /* 0x000fea0003800000 */
[----:B------:R0:W5:Y:S01]  /*0e00*/  LD.E R10, desc[UR18][R6.64] ;  /* 0x00000012060a7980 */ /* 0x000162000c101900 */
[----:B------:R-:W-:Y:S05]  /*0e10*/  BRA `(.L_x_11) ;  /* 0x0000000000207947 */ /* 0x000fea0003800000 */
.L_x_10:
[----:B------:R-:W-:Y:S02]  /*0e20*/  ULDC.64 UR4, c[0x0][0x590] ;  /* 0x0001640000047ab9 */ /* 0x000fe40000000a00 */
[----:B------:R-:W-:-:S04]  /*0e30*/  ISETP.NE.U32.AND P0, PT, RZ, UR4, PT ;  /* 0x00000004ff007c0c */ /* 0x000fc8000bf05070 */
[----:B------:R-:W-:-:S13]  /*0e40*/  ISETP.NE.AND.EX P0, PT, RZ, UR5, PT, P0 ;  /* 0x00000005ff007c0c */ /* 0x000fda000bf05300 */
[----:B------:R-:W-:Y:S05]  /*0e50*/  @!P0 BRA `(.L_x_12) ;  /* 0x00000000000c8947 */ /* 0x000fea0003800000 */
[----:B------:R-:W3:Y:S02]  /*0e60*/  LDC.64 R10, c[0x0][0x590] ;  /* 0x00016400ff0a7b82 */ /* 0x000ee40000000a00 */
[----:B---3--:R3:W5:Y:S01]  /*0e70*/  LDG.E R10, desc[UR18][R10.64] ;  /* 0x000000120a0a7981 */ /* 0x008762000c1e1900 */
[----:B------:R-:W-:Y:S05]  /*0e80*/  BRA `(.L_x_11) ;  /* 0x0000000000047947 */ /* 0x000fea0003800000 */
.L_x_12:
[----:B------:R-:W4:Y:S02]  /*0e90*/  LDC R10, c[0x0][0x584] ;  /* 0x00016100ff0a7b82 */ /* 0x000f240000000800 */
.L_x_11:
[----:B------:R-:W-:-:S13]  /*0ea0*/  LOP3.LUT P0, RZ, R9, 0xff, RZ, 0xc0, !PT ;  /* 0x000000ff09ff7812 */ /* 0x000fda000780c0ff */
[----:B------:R-:W-:Y:S05]  /*0eb0*/  @!P0 EXIT ;  /* 0x000000000000894d */ /* 0x000fea0003800000 */
[----:B------:R-:W-:Y:S01]  /*0ec0*/  ULDC UR4, c[0x0][0x28c] ;  /* 0x0000a30000047ab9 */ /* 0x000fe20000000800 */
[----:B------:R-:W-:Y:S01]  /*0ed0*/  LOP3.LUT R80, R4, 0x1, RZ, 0xfc, !PT ;  /* 0x0000000104507812 */ /* 0x000fe200078efcff */
[----:B------:R-:W-:-:S04]  /*0ee0*/  UIADD3 UR4, UR4, 0x3f, URZ ;  /* 0x0000003f04047890 */ /* 0x000fc8000fffe03f */
[----:B------:R-:W-:-:S04]  /*0ef0*/  USHF.R.S32.HI UR5, URZ, 0x1f, UR4 ;  /* 0x0000001f3f057899 */ /* 0x000fc80008011404 */
[----:B------:R-:W-:-:S03]  /*0f00*/  ULEA.HI UR5, UR5, UR4, URZ, 0x6 ;  /* 0x0000000405057291 */ /* 0x000fc6000f8f303f */
[----:B------:R-:W-:Y:S01]  /*0f10*/  UMOV UR4, URZ ;  /* 0x0000003f00047c82 */ /* 0x000fe20008000000 */
[----:B------:R-:W-:-:S03]  /*0f20*/  USHF.R.S32.HI UR9, URZ, 0x6, UR5 ;  /* 0x000000063f097899 */ /* 0x000fc60008011405 */
[----:B------:R-:W-:-:S09]  /*0f30*/  UMOV UR5, URZ ;  /* 0x0000003f00057c82 */ /* 0x000fd20008000000 */
.L_x_101:
[----:B01----:R-:W-:Y:S01]  /*0f40*/  LOP3.LUT R6, R2, 0x80, RZ, 0xc0, !PT ;  /* 0x0000008002067812 */ /* 0x003fe200078ec0ff */
[----:B------:R-:W0:Y:S01]  /*0f50*/  S2UR UR13, SR_CgaCtaId ;  /* 0x00000000000d79c3 */ /* 0x000e220000008800 */
[----:B------:R-:W-:Y:S01]  /*0f60*/  UMOV UR12, 0x400 ;  /* 0x00000400000c7882 */ /* 0x000fe20000000000 */
[----:B------:R-:W-:Y:S01]  /*0f70*/  UMOV UR6, URZ ;  /* 0x0000003f00067c82 */ /* 0x000fe20008000000 */
[----:B------:R-:W-:Y:S01]  /*0f80*/  SHF.R.U32.HI R6, RZ, 0x7, R6 ;  /* 0x00000007ff067819 */ /* 0x000fe20000011606 */
[----:B------:R-:W-:Y:S01]  /*0f90*/  UMOV UR7, URZ ;  /* 0x0000003f00077c82 */ /* 0x000fe20008000000 */
[----:B------:R-:W-:Y:S01]  /*0fa0*/  UMOV UR16, UR5 ;  /* 0x0000000500107c82 */ /* 0x000fe20008000000 */
[----:B------:R-:W-:Y:S01]  /*0fb0*/  CS2R R14, SRZ ;  /* 0x00000000000e7805 */ /* 0x000fe2000001ff00 */
[----:B---3--:R-:W-:Y:S01]  /*0fc0*/  IMAD.MOV.U32 R11, RZ, RZ, RZ ;  /* 0x000000ffff0b7224 */ /* 0x008fe200078e00ff */
[----:B------:R-:W1:Y:S01]  /*0fd0*/  LDC R7, c[0x0][0x28c] ;  /* 0x0000a300ff077b82 */ /* 0x000e620000000800 */
[----:B------:R-:W3:Y:S01]  /*0fe0*/  SHFL.IDX PT, R6, R6, RZ, 0x1f ;  /* 0x00001fff06067589 */ /* 0x000ee200000e0000 */
[----:B------:R-:W-:-:S02]  /*0ff0*/  CS2R R18, SRZ ;  /* 0x0000000000127805 */ /* 0x000fc4000001ff00 */
[----:B------:R-:W-:Y:S02]  /*1000*/  CS2R R20, SRZ ;  /* 0x0000000000147805 */ /* 0x000fe4000001ff00 */
[----:B------:R-:W-:Y:S02]  /*1010*/  CS2R R22, SRZ ;  /* 0x0000000000167805 */ /* 0x000fe4000001ff00 */
[----:B------:R-:W-:Y:S02]  /*1020*/  CS2R R56, SRZ ;  /* 0x0000000000387805 */ /* 0x000fe4000001ff00 */
[----:B------:R-:W-:Y:S02]  /*1030*/  CS2R R58, SRZ ;  /* 0x00000000003a7805 */ /* 0x000fe4000001ff00 */
[----:B------:R-:W-:Y:S02]  /*1040*/  CS2R R60, SRZ ;  /* 0x00000000003c7805 */ /* 0x000fe4000001ff00 */
[----:B------:R-:W-:-:S02]  /*1050*/  CS2R R62, SRZ ;  /* 0x00000000003e7805 */ /* 0x000fc4000001ff00 */
[----:B------:R-:W-:Y:S02]  /*1060*/  CS2R R64, SRZ ;  /* 0x0000000000407805 */ /* 0x000fe4000001ff00 */
[----:B------:R-:W-:Y:S01]  /*1070*/  CS2R R66, SRZ ;  /* 0x0000000000427805 */ /* 0x000fe2000001ff00 */
[----:B------:R-:W-:Y:S01]  /*1080*/  IMAD.MOV.U32 R68, RZ, RZ, RZ ;  /* 0x000000ffff447224 */ /* 0x000fe200078e00ff */
[----:B------:R-:W-:Y:S02]  /*1090*/  CS2R R70, SRZ ;  /* 0x0000000000467805 */ /* 0x000fe4000001ff00 */
[----:B------:R-:W-:Y:S02]  /*10a0*/  CS2R R72, SRZ ;  /* 0x0000000000487805 */ /* 0x000fe4000001ff00 */
[----:B------:R-:W-:Y:S02]  /*10b0*/  CS2R R74, SRZ ;  /* 0x00000000004a7805 */ /* 0x000fe4000001ff00 */
[----:B------:R-:W-:-:S02]  /*10c0*/  CS2R R76, SRZ ;  /* 0x00000000004c7805 */ /* 0x000fc4000001ff00 */
[----:B------:R-:W-:Y:S01]  /*10d0*/  CS2R R78, SRZ ;  /* 0x00000000004e7805 */ /* 0x000fe2000001ff00 */
[----:B------:R-:W-:Y:S01]  /*10e0*/  IMAD.U32 R9, RZ, RZ, UR4 ;  /* 0x00000004ff097e24 */ /* 0x000fe2000f8e00ff */
[----:B------:R-:W-:Y:S02]  /*10f0*/  CS2R R24, SRZ ;  /* 0x0000000000187805 */ /* 0x000fe4000001ff00 */
[----:B------:R-:W-:Y:S02]  /*1100*/  CS2R R26, SRZ ;  /* 0x00000000001a7805 */ /* 0x000fe4000001ff00 */
[----:B------:R-:W-:Y:S02]  /*1110*/  CS2R R28, SRZ ;  /* 0x00000000001c7805 */ /* 0x000fe4000001ff00 */
[----:B------:R-:W-:Y:S02]  /*1120*/  CS2R R30, SRZ ;  /* 0x00000000001e7805 */ /* 0x000fe4000001ff00 */
[----:B------:R-:W-:-:S02]  /*1130*/  CS2R R32, SRZ ;  /* 0x0000000000207805 */ /* 0x000fc4000001ff00 */
[----:B------:R-:W-:Y:S02]  /*1140*/  CS2R R34, SRZ ;  /* 0x0000000000227805 */ /* 0x000fe4000001ff00 */
[----:B-1----:R-:W-:Y:S02]  /*1150*/  ISETP.GE.AND P0, PT, R7, 0x1, PT ;  /* 0x000000010700780c */ /* 0x002fe40003f06270 */
[----:B------:R-:W-:Y:S02]  /*1160*/  CS2R R36, SRZ ;  /* 0x0000000000247805 */ /* 0x000fe4000001ff00 */
[----:B---3--:R-:W-:Y:S02]  /*1170*/  R2UR UR8, R6 ;  /* 0x00000000060872ca */ /* 0x008fe400000e0000 */
[----:B------:R-:W-:Y:S02]  /*1180*/  CS2R R38, SRZ ;  /* 0x0000000000267805 */ /* 0x000fe4000001ff00 */
[----:B------:R-:W-:-:S02]  /*1190*/  CS2R R40, SRZ ;  /* 0x0000000000287805 */ /* 0x000fc4000001ff00 */
[----:B------:R-:W-:Y:S02]  /*11a0*/  CS2R R42, SRZ ;  /* 0x00000000002a7805 */ /* 0x000fe4000001ff00 */
[----:B------:R-:W-:Y:S02]  /*11b0*/  CS2R R44, SRZ ;  /* 0x00000000002c7805 */ /* 0x000fe4000001ff00 */
[----:B------:R-:W-:Y:S02]  /*11c0*/  CS2R R46, SRZ ;  /* 0x00000000002e7805 */ /* 0x000fe4000001ff00 */
[----:B------:R-:W-:Y:S02]  /*11d0*/  CS2R R48, SRZ ;  /* 0x0000000000307805 */ /* 0x000fe4000001ff00 */
[----:B------:R-:W-:Y:S02]  /*11e0*/  CS2R R50, SRZ ;  /* 0x0000000000327805 */ /* 0x000fe4000001ff00 */
[----:B------:R-:W-:-:S02]  /*11f0*/  CS2R R52, SRZ ;  /* 0x0000000000347805 */ /* 0x000fc4000001ff00 */
[----:B------:R-:W-:Y:S01]  /*1200*/  CS2R R54, SRZ ;  /* 0x0000000000367805 */ /* 0x000fe2000001ff00 */
[----:B------:R-:W-:-:S04]  /*1210*/  ULEA.HI UR10, UR8, UR8, URZ, 0x1 ;  /* 0x00000008080a7291 */ /* 0x000fc8000f8f083f */
[----:B------:R-:W-:Y:S02]  /*1220*/  ULOP3.LUT UR11, UR10, 0xffffe, URZ, 0xc0, !UPT ;  /* 0x000ffffe0a0b7892 */ /* 0x000fe4000f8ec03f */
[----:B0-----:R-:W-:Y:S02]  /*1230*/  ULEA UR10, UR13, UR12, 0x18 ;  /* 0x0000000c0d0a7291 */ /* 0x001fe4000f8ec03f */
[----:B------:R-:W-:-:S03]  /*1240*/  UIADD3 UR11, UR8, -UR11, URZ ;  /* 0x8000000b080b7290 */ /* 0x000fc6000fffe03f */
[----:B------:R-:W-:Y:S01]  /*1250*/  UMOV UR8, URZ ;  /* 0x0000003f00087c82 */ /* 0x000fe20008000000 */
[----:B------:R-:W-:-:S04]  /*1260*/  ULEA UR11, UR11, UR10, 0xc ;  /* 0x0000000a0b0b7291 */ /* 0x000fc8000f8e603f */
[----:B------:R-:W-:-:S04]  /*1270*/  UIADD3 UR11, UR11, 0x100, URZ ;  /* 0x000001000b0b7890 */ /* 0x000fc8000fffe03f */
[----:B------:R-:W-:-:S04]  /*1280*/  USHF.R.U32.HI UR11, URZ, 0x4, UR11 ;  /* 0x000000043f0b7899 */ /* 0x000fc8000801160b */
[----:B------:R-:W-:Y:S01]  /*1290*/  ULOP3.LUT UR11, UR11, 0x3fff, URZ, 0xc0, !UPT ;  /* 0x00003fff0b0b7892 */ /* 0x000fe2000f8ec03f */
[----:B--2-45:R-:W-:Y:S11]  /*12a0*/  @!P0 BRA `(.L_x_13) ;  /* 0x0000000400708947 */ /* 0x034ff60003800000 */
[----:B------:R-:W-:-:S13]  /*12b0*/  ISETP.NE.AND P1, PT, R80, 0x3, PT ;  /* 0x000000035000780c */ /* 0x000fda0003f25270 */
[----:B------:R-:W-:Y:S05]  /*12c0*/  @!P1 BRA `(.L_x_14) ;  /* 0x0000000000049947 */ /* 0x000fea0003800000 */
[----:B------:R-:W-:Y:S01]  /*12d0*/  BPT.TRAP 0x1 ;  /* 0x000000040000795c */ /* 0x000fe20000300000 */
.L_x_14:
[----:B------:R-:W-:Y:S01]  /*12e0*/  ULEA UR6, UR5, UR10, 0x3 ;  /* 0x0000000a05067291 */ /* 0x000fe2000f8e183f */
[----:B------:R-:W-:-:S05]  /*12f0*/  IMAD.U32 R6, RZ, RZ, UR4 ;  /* 0x00000004ff067e24 */ /* 0x000fca000f8e00ff */
[----:B------:R-:W-:-:S04]  /*1300*/  SHF.L.U32 R6, R6, 0x1f, RZ ;  /* 0x0000001f06067819 */ /* 0x000fc800000006ff */
[----:B------:R0:W1:Y:S01]  /*1310*/  SYNCS.PHASECHK.TRANS64.TRYWAIT P0, [UR6], R6 ;  /* 0x00000006ff0075a7 */ /* 0x0000620008000146 */
[----:B------:R-:W-:Y:S05]  /*1320*/  @!P1 BRA `(.L_x_15) ;  /* 0x0000000000049947 */ /* 0x000fea0003800000 */
[----:B------:R-:W-:Y:S01]  /*1330*/  BPT.TRAP 0x1 ;  /* 0x000000040000795c */ /* 0x000fe20000300000 */
.L_x_15:
[----:B-1----:R-:W-:Y:S05]  /*1340*/  @P0 BRA `(.L_x_16) ;  /* 0x0000000000080947 */ /* 0x002fea0003800000 */
[----:B------:R-:W1:Y:S02]  /*1350*/  SYNCS.PHASECHK.TRANS64.TRYWAIT P0, [UR6], R6 ;  /* 0x00000006ff0075a7 */ /* 0x000e640008000146 */
[----:B-1----:R-:W-:Y:S05]  /*1360*/  @!P0 BRA `(.L_x_17) ;  /* 0x0000005400508947 */ /* 0x002fea0003800000 */
.L_x_16:
[----:B------:R-:W-:Y:S01]  /*1370*/  UIADD3 UR6, UR10, 0x8100, URZ ;  /* 0x000081000a067890 */ /* 0x000fe2000fffe03f */
[----:B------:R-:W-:Y:S01]  /*1380*/  WARPGROUP.ARRIVE ;  /* 0x00000000000079c5 */ /* 0x000fe20000000000 */
[----:B------:R-:W-:Y:S01]  /*1390*/  ULOP3.LUT UR12, UR11, 0x10000, URZ, 0xfc, !UPT ;  /* 0x000100000b0c7892 */ /* 0x000fe2000f8efc3f */
[----:B------:R-:W-:Y:S01]  /*13a0*/  CS2R R14, SRZ ;  /* 0x00000000000e7805 */ /* 0x000fe2000001ff00 */
[----:B------:R-:W-:Y:S01]  /*13b0*/  USHF.R.U32.HI UR6, URZ, 0x4, UR6 ;  /* 0x000000043f067899 */ /* 0x000fe20008011606 */
[----:B------:R-:W-:Y:S01]  /*13c0*/  IMAD.MOV.U32 R11, RZ, RZ, RZ ;  /* 0x000000ffff0b7224 */ /* 0x000fe200078e00ff */
[----:B------:R-:W-:Y:S01]  /*13d0*/  ULEA UR12, UR5, UR12, 0x9 ;  /* 0x0000000c050c7291 */ /* 0x000fe2000f8e483f */
[----:B------:R-:W-:Y:S01]  /*13e0*/  CS2R R18, SRZ ;  /* 0x0000000000127805 */ /* 0x000fe2000001ff00 */
[----:B------:R-:W-:Y:S01]  /*13f0*/  ULOP3.LUT UR6, UR6, 0x3fff, URZ, 0xc0, !UPT ;  /* 0x00003fff06067892 */ /* 0x000fe2000f8ec03f */
[----:B------:R-:W-:Y:S01]  /*1400*/  CS2R R20, SRZ ;  /* 0x0000000000147805 */ /* 0x000fe2000001ff00 */
[----:B------:R-:W-:Y:S01]  /*1410*/  UMOV UR13, 0x80000020 ;  /* 0x80000020000d7882 */ /* 0x000fe20000000000 */
[----:B------:R-:W-:Y:S01]  /*1420*/  UMOV UR15, 0x80000020 ;  /* 0x80000020000f7882 */ /* 0x000fe20000000000 */
[----:B------:R-:W-:Y:S01]  /*1430*/  ULOP3.LUT UR6, UR6, 0x10000, URZ, 0xfc, !UPT ;  /* 0x0001000006067892 */ /* 0x000fe2000f8efc3f */
[----:B------:R-:W-:Y:S01]  /*1440*/  CS2R R22, SRZ ;  /* 0x0000000000167805 */ /* 0x000fe2000001ff00 */
[----:B------:R-:W-:Y:S01]  /*1450*/  ULDC UR7, c[0x0][0x50c] ;  /* 0x0001430000077ab9 */ /* 0x000fe20000000800 */
[----:B------:R-:W-:Y:S01]  /*1460*/  CS2R R56, SRZ ;  /* 0x0000000000387805 */ /* 0x000fe2000001ff00 */
[----:B------:R-:W-:Y:S01]  /*1470*/  ULEA UR14, UR5, UR6, 0x8 ;  /* 0x00000006050e7291 */ /* 0x000fe2000f8e403f */
[----:B------:R-:W-:Y:S01]  /*1480*/  CS2R R58, SRZ ;  /* 0x00000000003a7805 */ /* 0x000fe2000001ff00 */
[----:B------:R-:W-:Y:S01]  /*1490*/  UISETP.NE.AND UP0, UPT, UR7, 0x2, UPT ;  /* 0x000000020700788c */ /* 0x000fe2000bf05270 */
[----:B------:R-:W-:Y:S01]  /*14a0*/  CS2R R60, SRZ ;  /* 0x00000000003c7805 */ /* 0x000fe2000001ff00 */
[----:B------:R-:W-:Y:S01]  /*14b0*/  UMOV UR6, 0x2 ;  /* 0x0000000200067882 */ /* 0x000fe20000000000 */
[----:B------:R-:W-:Y:S01]  /*14c0*/  CS2R R62, SRZ ;  /* 0x00000000003e7805 */ /* 0x000fe2000001ff00 */
[----:B------:R-:W-:Y:S01]  /*14d0*/  USEL UR7, URZ, 0x1, UP0 ;  /* 0x000000013f077887 */ /* 0x000fe20008000000 */
[----:B------:R-:W-:-:S02]  /*14e0*/  CS2R R64, SRZ ;  /* 0x0000000000407805 */ /* 0x000fc4000001ff00 */
[----:B------:R-:W-:Y:S01]  /*14f0*/  CS2R R66, SRZ ;  /* 0x0000000000427805 */ /* 0x000fe2000001ff00 */
[----:B------:R-:W-:Y:S01]  /*1500*/  QGMMA.64x64x32.F32.E4M3.E4M3 R24, gdesc[UR12], RZ, !UPT ;  /* 0x00e000000c1879f3 */ /* 0x000fe2000c7008ff */
[----:B------:R-:W-:Y:S01]  /*1510*/  UIADD3 UR12, UR12, 0x2, URZ ;  /* 0x000000020c0c7890 */ /* 0x000fe2000fffe03f */
[----:B------:R-:W-:Y:S01]  /*1520*/  IMAD.MOV.U32 R68, RZ, RZ, RZ ;  /* 0x000000ffff447224 */ /* 0x000fe200078e00ff */
[----:B------:R-:W-:Y:S01]  /*1530*/  ISETP.NE.AND P0, PT, RZ, UR7, PT ;  /* 0x00000007ff007c0c */ /* 0x000fe2000bf05270 */
[----:B------:R-:W-:Y:S01]  /*1540*/  UIADD3 UR14, UR14, 0x2, URZ ;  /* 0x000000020e0e7890 */ /* 0x000fe2000fffe03f */
[----:B------:R-:W-:Y:S01]  /*1550*/  CS2R R70, SRZ ;  /* 0x0000000000467805 */ /* 0x000fe2000001ff00 */
[----:B------:R-:W-:Y:S01]  /*1560*/  UMOV UR13, 0x80000020 ;  /* 0x80000020000d7882 */ /* 0x000fe20000000000 */
[----:B------:R-:W-:Y:S01]  /*1570*/  UMOV UR15, 0x80000020 ;  /* 0x80000020000f7882 */ /* 0x000fe20000000000 */
[----:B------:R-:W-:Y:S02]  /*1580*/  CS2R R72, SRZ ;  /* 0x0000000000487805 */ /* 0x000fe4000001ff00 */
[----:B------:R-:W-:-:S02]  /*1590*/  CS2R R74, SRZ ;  /* 0x00000000004a7805 */ /* 0x000fc4000001ff00 */
[----:B------:R-:W-:Y:S02]  /*15a0*/  CS2R R76, SRZ ;  /* 0x00000000004c7805 */ /* 0x000fe4000001ff00 */
[----:B------:R-:W-:Y:S01]  /*15b0*/  CS2R R78, SRZ ;  /* 0x00000000004e7805 */ /* 0x000fe2000001ff00 */
[----:B------:R-:W-:Y:S01]  /*15c0*/  QGMMA.64x64x32.F32.E4M3.E4M3 R24, gdesc[UR12], R24, gsb0 ;  /* 0x00e000000c1879f3 */ /* 0x000fe20008000818 */
[----:B------:R-:W-:Y:S05]  /*15d0*/  @!P0 BRA `(.L_x_18) ;  /* 0x0000000000888947 */ /* 0x000fea0003800000 */
[----:B------:R-:W-:Y:S02]  /*15e0*/  WARPGROUP.DEPBAR.LE gsb0, 0x0 ;  /* 0x00008000000079c5 */ /* 0x000fe40000010000 */
[----:B------:R-:W-:-:S01]  /*15f0*/  FADD R79, RZ, R24 ;  /* 0x00000018ff4f7221 */ /* 0x000fc20000000000 */
[----:B------:R-:W-:Y:S01]  /*1600*/  FADD R78, RZ, R25 ;  /* 0x00000019ff4e7221 */ /* 0x000fe20000000000 */
        /* <DEDUP_REMOVED lines=30> */
[----:B------:R-:W-:-:S06]  /*17f0*/  UMOV UR6, URZ ;  /* 0x0000003f00067c82 */ /* 0x000fcc0008000000 */
.L_x_18:
[----:B------:R-:W-:-:S04]  /*1800*/  UIADD3 UR16, UR5, 0x1, URZ ;  /* 0x0000000105107890 */ /* 0x000fc8000fffe03f */
[----:B------:R-:W-:-:S04]  /*1810*/  UISETP.NE.AND UP0, UPT, UR16, 0x4, UPT ;  /* 0x000000041000788c */ /* 0x000fc8000bf05270 */
[----:B------:R-:W-:Y:S02]  /*1820*/  USEL UR8, URZ, 0x1, UP0 ;  /* 0x000000013f087887 */ /* 0x000fe40008000000 */
[----:B------:R-:W-:Y:S02]  /*1830*/  USEL UR16, UR16, URZ, UP0 ;  /* 0x0000003f10107287 */ /* 0x000fe40008000000 */
[----:B------:R-:W-:-:S06]  /*1840*/  ULOP3.LUT UR8, UR4, UR8, URZ, 0x3c, !UPT ;  /* 0x0000000804087292 */ /* 0x000fcc000f8e3c3f */
[----:B------:R-:W-:Y:S01]  /*1850*/  IMAD.U32 R9, RZ, RZ, UR8 ;  /* 0x00000008ff097e24 */ /* 0x000fe2000f8e00ff */
[----:B------:R-:W-:-:S06]  /*1860*/  UMOV UR8, 0x1 ;  /* 0x0000000100087882 */ /* 0x000fcc0000000000 */
.L_x_13:
[----:B------:R-:W-:-:S04]  /*1870*/  UISETP.LT.AND UP0, UPT, UR9, 0x1, UPT ;  /* 0x000000010900788c */ /* 0x000fc8000bf01270 */
[----:B------:R-:W-:-:S04]  /*1880*/  USEL UR12, UR9, 0x1, UP0 ;  /* 0x00000001090c7887 */ /* 0x000fc80008000000 */
[----:B------:R-:W-:-:S04]  /*1890*/  UIADD3 UR12, UR9, -UR12, URZ ;  /* 0x8000000c090c7290 */ /* 0x000fc8000fffe03f */
[----:B------:R-:W-:-:S06]  /*18a0*/  UISETP.GE.AND UP0, UPT, UR12, 0x1, UPT ;  /* 0x000000010c00788c */ /* 0x000fcc000bf06270 */
[----:B------:R-:W-:-:S13]  /*18b0*/  PLOP3.LUT P0, PT, PT, PT, UP0, 0x80, 0x0 ;  /* 0x000000000000781c */ /* 0x000fda0003f0f008 */
[----:B------:R-:W-:Y:S05]  /*18c0*/  @!P0 BRA `(.L_x_19) ;  /* 0x0000000400848947 */ /* 0x000fea0003800000 */
[----:B01----:R-:W-:Y:S01]  /*18d0*/  IMAD.U32 R6, RZ, RZ, UR12 ;  /* 0x0000000cff067e24 */ /* 0x003fe2000f8e00ff */
[----:B------:R-:W-:Y:S01]  /*18e0*/  UMOV UR17, UR5 ;  /* 0x0000000500117c82 */ /* 0x000fe20008000000 */
[----:B------:R-:W-:-:S05]  /*18f0*/  ULDC UR20, c[0x0][0x50c] ;  /* 0x0001430000147ab9 */ /* 0x000fca0000000800 */
.L_x_27:
[----:B------:R-:W-:-:S13]  /*1900*/  ISETP.NE.AND P1, PT, R80, 0x3, PT ;  /* 0x000000035000780c */ /* 0x000fda0003f25270 */
[----:B01----:R-:W-:Y:S05]  /*1910*/  @!P1 BRA `(.L_x_20) ;  /* 0x0000000000049947 */ /* 0x003fea0003800000 */
[----:B------:R-:W-:Y:S01]  /*1920*/  BPT.TRAP 0x1 ;  /* 0x000000040000795c */ /* 0x000fe20000300000 */
.L_x_20:
[----:B------:R-:W0:Y:S01]  /*1930*/  S2UR UR12, SR_CgaCtaId ;  /* 0x00000000000c79c3 */ /* 0x000e220000008800 */
[----:B------:R-:W-:Y:S01]  /*1940*/  UMOV UR10, 0x400 ;  /* 0x00000400000a7882 */ /* 0x000fe20000000000 */
[----:B------:R-:W-:Y:S01]  /*1950*/  SHF.L.U32 R7, R9, 0x1f, RZ ;  /* 0x0000001f09077819 */ /* 0x000fe200000006ff */
[----:B0-----:R-:W-:-:S04]  /*1960*/  ULEA UR10, UR12, UR10, 0x18 ;  /* 0x0000000a0c0a7291 */ /* 0x001fc8000f8ec03f */
[----:B------:R-:W-:-:S09]  /*1970*/  ULEA UR12, UR16, UR10, 0x3 ;  /* 0x0000000a100c7291 */ /* 0x000fd2000f8e183f */
[----:B------:R0:W1:Y:S01]  /*1980*/  SYNCS.PHASECHK.TRANS64.TRYWAIT P0, [UR12], R7 ;  /* 0x00000007ff0075a7 */ /* 0x000062000800014c */
[----:B------:R-:W-:Y:S05]  /*1990*/  @!P1 BRA `(.L_x_21) ;  /* 0x0000000000049947 */ /* 0x000fea0003800000 */
[----:B------:R-:W-:Y:S01]  /*19a0*/  BPT.TRAP 0x1 ;  /* 0x000000040000795c */ /* 0x000fe20000300000 */
.L_x_21:
[----:B-1----:R-:W-:Y:S05]  /*19b0*/  @P0 BRA `(.L_x_22) ;  /* 0x0000000000080947 */ /* 0x002fea0003800000 */
[----:B------:R-:W1:Y:S02]  /*19c0*/  SYNCS.PHASECHK.TRANS64.TRYWAIT P0, [UR12], R7 ;  /* 0x00000007ff0075a7 */ /* 0x000e64000800014c */
[----:B-1----:R-:W-:Y:S05]  /*19d0*/  @!P0 BRA `(.L_x_23) ;  /* 0x0000004c00cc8947 */ /* 0x002fea0003800000 */
.L_x_22:
[----:B------:R-:W-:Y:S01]  /*19e0*/  UIADD3 UR12, UR10, 0x8100, URZ ;  /* 0x000081000a0c7890 */ /* 0x000fe2000fffe03f */
[----:B------:R-:W-:Y:S01]  /*19f0*/  WARPGROUP.ARRIVE ;  /* 0x00000000000079c5 */ /* 0x000fe20000000000 */
[----:B------:R-:W-:Y:S02]  /*1a00*/  UISETP.NE.AND UP0, UPT, UR7, URZ, UPT ;  /* 0x0000003f0700728c */ /* 0x000fe4000bf05270 */
[----:B------:R-:W-:Y:S02]  /*1a10*/  USHF.R.U32.HI UR12, URZ, 0x4, UR12 ;  /* 0x000000043f0c7899 */ /* 0x000fe4000801160c */
[----:B------:R-:W-:Y:S02]  /*1a20*/  USEL UR8, UR8, URZ, !UP0 ;  /* 0x0000003f08087287 */ /* 0x000fe4000c000000 */
[----:B------:R-:W-:Y:S02]  /*1a30*/  ULOP3.LUT UR7, UR12, 0x3fff, URZ, 0xc0, !UPT ;  /* 0x00003fff0c077892 */ /* 0x000fe4000f8ec03f */
[----:B------:R-:W-:-:S02]  /*1a40*/  ULOP3.LUT UR12, UR11, 0x10000, URZ, 0xfc, !UPT ;  /* 0x000100000b0c7892 */ /* 0x000fc4000f8efc3f */
[----:B------:R-:W-:Y:S02]  /*1a50*/  ULOP3.LUT UR7, UR7, 0x10000, URZ, 0xfc, !UPT ;  /* 0x0001000007077892 */ /* 0x000fe4000f8efc3f */
[----:B------:R-:W-:Y:S02]  /*1a60*/  UISETP.NE.U32.AND UP0, UPT, UR8, URZ, UPT ;  /* 0x0000003f0800728c */ /* 0x000fe4000bf05070 */
[----:B------:R-:W-:Y:S02]  /*1a70*/  ULEA UR12, UR16, UR12, 0x9 ;  /* 0x0000000c100c7291 */ /* 0x000fe4000f8e483f */
[----:B------:R-:W-:Y:S01]  /*1a80*/  ULEA UR14, UR16, UR7, 0x8 ;  /* 0x00000007100e7291 */ /* 0x000fe2000f8e403f */
[----:B------:R-:W-:Y:S01]  /*1a90*/  UMOV UR13, 0x80000020 ;  /* 0x80000020000d7882 */ /* 0x000fe20000000000 */
[----:B------:R-:W-:Y:S01]  /*1aa0*/  UMOV UR15, 0x80000020 ;  /* 0x80000020000f7882 */ /* 0x000fe20000000000 */
[----:B------:R-:W-:-:S06]  /*1ab0*/  UIADD3 UR6, UR6, 0x2, URZ ;  /* 0x0000000206067890 */ /* 0x000fcc000fffe03f */
[----:B------:R-:W-:Y:S01]  /*1ac0*/  QGMMA.64x64x32.F32.E4M3.E4M3 R24, gdesc[UR12], R24, UP0 ;  /* 0x00e000000c1879f3 */ /* 0x000fe2000bf00818 */
[----:B------:R-:W-:Y:S02]  /*1ad0*/  UIADD3 UR12, UR12, 0x2, URZ ;  /* 0x000000020c0c7890 */ /* 0x000fe4000fffe03f */
[----:B------:R-:W-:Y:S01]  /*1ae0*/  UIADD3 UR14, UR14, 0x2, URZ ;  /* 0x000000020e0e7890 */ /* 0x000fe2000fffe03f */
[----:B------:R-:W-:Y:S01]  /*1af0*/  UMOV UR13, 0x80000020 ;  /* 0x80000020000d7882 */ /* 0x000fe20000000000 */
[----:B------:R-:W-:Y:S01]  /*1b00*/  UMOV UR15, 0x80000020 ;  /* 0x80000020000f7882 */ /* 0x000fe20000000000 */
[----:B------:R-:W-:-:S04]  /*1b10*/  UISETP.NE.AND UP0, UPT, UR6, UR20, UPT ;  /* 0x000000140600728c */ /* 0x000fc8000bf05270 */
[----:B------:R-:W-:-:S06]  /*1b20*/  USEL UR7, URZ, 0x1, UP0 ;  /* 0x000000013f077887 */ /* 0x000fcc0008000000 */
[----:B------:R-:W-:Y:S01]  /*1b30*/  ISETP.NE.AND P0, PT, RZ, UR7, PT ;  /* 0x00000007ff007c0c */ /* 0x000fe2000bf05270 */
[----:B------:R-:W-:Y:S03]  /*1b40*/  QGMMA.64x64x32.F32.E4M3.E4M3 R24, gdesc[UR12], R24, gsb0 ;  /* 0x00e000000c1879f3 */ /* 0x000fe60008000818 */
[----:B------:R-:W-:-:S09]  /*1b50*/  WARPGROUP.DEPBAR.LE gsb0, 0x1 ;  /* 0x00008000000079c5 */ /* 0x000fd20000010100 */
[----:B------:R-:W-:Y:S05]  /*1b60*/  @!P0 BRA `(.L_x_24) ;  /* 0x0000000000888947 */ /* 0x000fea0003800000 */
[----:B------:R-:W-:Y:S02]  /*1b70*/  WARPGROUP.DEPBAR.LE gsb0, 0x0 ;  /* 0x00008000000079c5 */ /* 0x000fe40000010000 */
[----:B------:R-:W-:-:S01]  /*1b80*/  FADD R79, R24, R79 ;  /* 0x0000004f184f7221 */ /* 0x000fc20000000000 */
[----:B------:R-:W-:Y:S01]  /*1b90*/  FADD R78, R25, R78 ;  /* 0x0000004e194e7221 */ /* 0x000fe20000000000 */
        /* <DEDUP_REMOVED lines=30> */
[----:B------:R-:W-:-:S06]  /*1d80*/  UMOV UR6, URZ ;  /* 0x0000003f00067c82 */ /* 0x000fcc0008000000 */
.L_x_24:
[----:B------:R-:W-:Y:S05]  /*1d90*/  @!P1 BRA `(.L_x_25) ;  /* 0x0000000000049947 */ /* 0x000fea0003800000 */
[----:B------:R-:W-:Y:S01]  /*1da0*/  BPT.TRAP 0x1 ;  /* 0x000000040000795c */ /* 0x000fe20000300000 */
.L_x_25:
[----:B------:R-:W-:Y:S01]  /*1db0*/  ULEA UR8, UR17, UR10, 0x3 ;  /* 0x0000000a11087291 */ /* 0x000fe2000f8e183f */
[----:B------:R-:W-:-:S03]  /*1dc0*/  ISETP.GT.U32.AND P0, PT, R4, 0x1, PT ;  /* 0x000000010400780c */ /* 0x000fc60003f04070 */
[----:B------:R-:W-:-:S04]  /*1dd0*/  UIADD3 UR8, UR8, 0x20, URZ ;  /* 0x0000002008087890 */ /* 0x000fc8000fffe03f */
[----:B------:R-:W-:-:S09]  /*1de0*/  UPRMT UR8, URZ, 0x654, UR8 ;  /* 0x000006543f087896 */ /* 0x000fd20008000008 */
[----:B------:R-:W-:Y:S01]  /*1df0*/  SYNCS.ARRIVE.TRANS64.RED.A1T0 RZ, [UR8], RZ ;  /* 0x000000ffffff79a7 */ /* 0x000fe20008100408 */
[----:B------:R-:W-:Y:S05]  /*1e00*/  @P0 BRA `(.L_x_26) ;  /* 0x0000000000040947 */ /* 0x000fea0003800000 */
[----:B------:R-:W-:Y:S01]  /*1e10*/  BPT.TRAP 0x1 ;  /* 0x000000040000795c */ /* 0x000fe20000300000 */
.L_x_26:
[----:B------:R-:W-:Y:S01]  /*1e20*/  UIADD3 UR16, UR16, 0x1, URZ ;  /* 0x0000000110107890 */ /* 0x000fe2000fffe03f */
[C---:B------:R-:W-:Y:S01]  /*1e30*/  ISETP.GT.AND P0, PT, R6.reuse, 0x1, PT ;  /* 0x000000010600780c */ /* 0x040fe20003f04270 */
[----:B------:R-:W-:Y:S01]  /*1e40*/  UIADD3 UR17, UR17, 0x1, URZ ;  /* 0x0000000111117890 */ /* 0x000fe2000fffe03f */
[----:B------:R-:W-:Y:S01]  /*1e50*/  VIADD R6, R6, 0xffffffff ;  /* 0xffffffff06067836 */ /* 0x000fe20000000000 */
[----:B------:R-:W-:Y:S02]  /*1e60*/  UISETP.NE.AND UP0, UPT, UR16, 0x4, UPT ;  /* 0x000000041000788c */ /* 0x000fe4000bf05270 */
[----:B------:R-:W-:Y:S02]  /*1e70*/  UISETP.NE.AND UP1, UPT, UR17, 0x4, UPT ;  /* 0x000000041100788c */ /* 0x000fe4000bf25270 */
[----:B------:R-:W-:Y:S02]  /*1e80*/  USEL UR8, URZ, 0x1, UP0 ;  /* 0x000000013f087887 */ /* 0x000fe40008000000 */
[----:B------:R-:W-:-:S02]  /*1e90*/  USEL UR16, UR16, URZ, UP0 ;  /* 0x0000003f10107287 */ /* 0x000fc40008000000 */
[----:B------:R-:W-:Y:S02]  /*1ea0*/  USEL UR17, UR17, URZ, UP1 ;  /* 0x0000003f11117287 */ /* 0x000fe40008800000 */
[----:B------:R-:W-:Y:S01]  /*1eb0*/  LOP3.LUT R9, R9, UR8, RZ, 0x3c, !PT ;  /* 0x0000000809097c12 */ /* 0x000fe2000f8e3cff */
[----:B------:R-:W-:Y:S01]  /*1ec0*/  UMOV UR8, 0x1 ;  /* 0x0000000100087882 */ /* 0x000fe20000000000 */
[----:B------:R-:W-:Y:S08]  /*1ed0*/  @P0 BRA `(.L_x_27) ;  /* 0xfffffff800880947 */ /* 0x000ff0000383ffff */
.L_x_19:
[----:B------:R-:W-:Y:S01]  /*1ee0*/  UISETP.NE.AND UP0, UPT, UR6, URZ, UPT ;  /* 0x0000003f0600728c */ /* 0x000fe2000bf05270 */
[----:B01----:R-:W0:Y:S03]  /*1ef0*/  LDC R6, c[0x0][0x28c] ;  /* 0x0000a300ff067b82 */ /* 0x003e260000000800 */
[----:B------:R-:W-:-:S06]  /*1f00*/  USEL UR6, URZ, 0x1, !UP0 ;  /* 0x000000013f067887 */ /* 0x000fcc000c000000 */
[----:B------:R-:W-:Y:S02]  /*1f10*/  ISETP.NE.AND P0, PT, RZ, UR6, PT ;  /* 0x00000006ff007c0c */ /* 0x000fe4000bf05270 */
[----:B0-----:R-:W-:-:S11]  /*1f20*/  ISETP.GE.AND P1, PT, R6, 0x1, PT ;  /* 0x000000010600780c */ /* 0x001fd60003f26270 */
[----:B------:R-:W-:Y:S05]  /*1f30*/  @!P0 BRA `(.L_x_28) ;  /* 0x0000000000848947 */ /* 0x000fea0003800000 */
[----:B------:R-:W-:Y:S02]  /*1f40*/  WARPGROUP.DEPBAR.LE gsb0, 0x0 ;  /* 0x00008000000079c5 */ /* 0x000fe40000010000 */
[----:B------:R-:W-:Y:S01]  /*1f50*/  FADD R79, R24, R79 ;  /* 0x0000004f184f7221 */ /* 0x000fe20000000000 */
        /* <DEDUP_REMOVED lines=30> */
[----:B------:R-:W-:-:S07]  /*2140*/  FADD R14, R14, R55 ;  /* 0x000000370e0e7221 */ /* 0x000fce0000000000 */
.L_x_28:
[----:B------:R-:W-:Y:S02]  /*2150*/  WARPGROUP.DEPBAR.LE gsb0, 0x0 ;  /* 0x00008000000079c5 */ /* 0x000fe40000010000 */
[----:B------:R-:W-:Y:S05]  /*2160*/  @!P1 BRA `(.L_x_29) ;  /* 0x0000000000389947 */ /* 0x000fea0003800000 */
[----:B------:R-:W-:-:S13]  /*2170*/  ISETP.NE.AND P0, PT, R80, 0x3, PT ;  /* 0x000000035000780c */ /* 0x000fda0003f05270 */
[----:B------:R-:W-:Y:S05]  /*2180*/  @!P0 BRA `(.L_x_30) ;  /* 0x0000000000048947 */ /* 0x000fea0003800000 */
[----:B------:R-:W-:Y:S01]  /*2190*/  BPT.TRAP 0x1 ;  /* 0x000000040000795c */ /* 0x000fe20000300000 */
.L_x_30:
[----:B------:R-:W-:Y:S01]  /*21a0*/  UISETP.LT.AND UP0, UPT, UR9, 0x1, UPT ;  /* 0x000000010900788c */ /* 0x000fe2000bf01270 */
[----:B------:R-:W-:-:S03]  /*21b0*/  ISETP.GT.U32.AND P0, PT, R4, 0x1, PT ;  /* 0x000000010400780c */ /* 0x000fc60003f04070 */
[----:B------:R-:W-:-:S04]  /*21c0*/  USEL UR6, UR9, 0x1, UP0 ;  /* 0x0000000109067887 */ /* 0x000fc80008000000 */
[----:B------:R-:W-:-:S04]  /*21d0*/  UIADD3 UR6, UR5, UR9, -UR6 ;  /* 0x0000000905067290 */ /* 0x000fc8000fffe806 */
[----:B------:R-:W-:-:S04]  /*21e0*/  USHF.L.U32 UR6, UR6, 0x3, URZ ;  /* 0x0000000306067899 */ /* 0x000fc8000800063f */
[----:B------:R-:W-:-:S04]  /*21f0*/  ULOP3.LUT UR6, UR6, 0x18, URZ, 0xc0, !UPT ;  /* 0x0000001806067892 */ /* 0x000fc8000f8ec03f */
[----:B------:R-:W-:-:S04]  /*2200*/  UIADD3 UR6, UR10, 0x20, UR6 ;  /* 0x000000200a067890 */ /* 0x000fc8000fffe006 */
[----:B------:R-:W-:-:S09]  /*2210*/  UPRMT UR6, URZ, 0x654, UR6 ;  /* 0x000006543f067896 */ /* 0x000fd20008000006 */
[----:B------:R-:W-:Y:S01]  /*2220*/  SYNCS.ARRIVE.TRANS64.RED.A1T0 RZ, [UR6], RZ ;  /* 0x000000ffffff79a7 */ /* 0x000fe20008100406 */
[----:B------:R-:W-:Y:S05]  /*2230*/  @P0 BRA `(.L_x_29) ;  /* 0x0000000000040947 */ /* 0x000fea0003800000 */
[----:B------:R-:W-:Y:S01]  /*2240*/  BPT.TRAP 0x1 ;  /* 0x000000040000795c */ /* 0x000fe20000300000 */
.L_x_29:
[----:B------:R-:W0:Y:S01]  /*2250*/  LDC R16, c[0x0][0x288] ;  /* 0x0000a200ff107b82 */ /* 0x000e220000000800 */
[--C-:B------:R-:W-:Y:S01]  /*2260*/  SHF.R.U32.HI R6, RZ, 0x2, R2.reuse ;  /* 0x00000002ff067819 */ /* 0x100fe20000011602 */
[----:B------:R-:W-:Y:S01]  /*2270*/  IMAD.SHL.U32 R13, R13, 0x40, RZ ;  /* 0x000000400d0d7824 */ /* 0x000fe200078e00ff */
[----:B------:R-:W-:Y:S01]  /*2280*/  LOP3.LUT R8, R2, 0x60, RZ, 0xc0, !PT ;  /* 0x0000006002087812 */ /* 0x000fe200078ec0ff */
[----:B------:R-:W-:Y:S01]  /*2290*/  ULDC UR6, c[0x0][0x284] ;  /* 0x0000a10000067ab9 */ /* 0x000fe20000000800 */
[----:B------:R-:W-:Y:S01]  /*22a0*/  SHF.R.U32.HI R9, RZ, 0x7, R2 ;  /* 0x00000007ff097819 */ /* 0x000fe20000011602 */
[----:B------:R-:W-:Y:S01]  /*22b0*/  IMAD.WIDE R28, R12, 0x80, RZ ;  /* 0x000000800c1c7825 */ /* 0x000fe200078e02ff */
[----:B------:R-:W-:Y:S02]  /*22c0*/  LOP3.LUT R7, R6, 0x7, RZ, 0xc0, !PT ;  /* 0x0000000706077812 */ /* 0x000fe400078ec0ff */
[----:B------:R-:W-:Y:S02]  /*22d0*/  SHF.R.U32.HI R8, RZ, 0x1, R8 ;  /* 0x00000001ff087819 */ /* 0x000fe40000011608 */
[----:B------:R-:W-:-:S02]  /*22e0*/  LOP3.LUT R6, R9, 0x1, RZ, 0xc0, !PT ;  /* 0x0000000109067812 */ /* 0x000fc400078ec0ff */
[----:B------:R-:W-:Y:S02]  /*22f0*/  IADD3 R17, RZ, -R8, -R7 ;  /* 0x80000008ff117210 */ /* 0x000fe40007ffe807 */
[----:B------:R-:W-:Y:S01]  /*2300*/  LOP3.LUT R9, R2, 0x3, RZ, 0xc0, !PT ;  /* 0x0000000302097812 */ /* 0x000fe200078ec0ff */
[C---:B------:R-:W-:Y:S02]  /*2310*/  IMAD.SHL.U32 R24, R6.reuse, 0x40, RZ ;  /* 0x0000004006187824 */ /* 0x040fe400078e00ff */
[----:B------:R-:W-:Y:S02]  /*2320*/  IMAD R17, R6, -0x40, R17 ;  /* 0xffffffc006117824 */ /* 0x000fe400078e0211 */
[----:B------:R-:W-:Y:S01]  /*2330*/  IMAD.SHL.U32 R6, R12, 0x80, RZ ;  /* 0x000000800c067824 */ /* 0x000fe200078e00ff */
[----:B------:R-:W-:Y:S01]  /*2340*/  LOP3.LUT R7, R24, 0x40, R7, 0xe2, !PT ;  /* 0x0000004018077812 */ /* 0x000fe200078ee207 */
[----:B------:R-:W-:Y:S01]  /*2350*/  IMAD.SHL.U32 R12, R2, 0x2, RZ ;  /* 0x00000002020c7824 */ /* 0x000fe200078e00ff */
[----:B0-----:R-:W-:Y:S01]  /*2360*/  ISETP.GE.AND P0, PT, R13, R16, PT ;  /* 0x000000100d00720c */ /* 0x001fe20003f06270 */
[----:B------:R-:W-:Y:S01]  /*2370*/  IMAD R26, R9, -0x2, R16 ;  /* 0xfffffffe091a7824 */ /* 0x000fe200078e0210 */
[C---:B------:R-:W-:Y:S01]  /*2380*/  IADD3 R25, -R6.reuse, UR6, R17 ;  /* 0x0000000606197c10 */ /* 0x040fe2000fffe111 */
[----:B------:R-:W-:Y:S01]  /*2390*/  IMAD.MOV.U32 R24, RZ, RZ, -0x1 ;  /* 0xffffffffff187424 */ /* 0x000fe200078e00ff */
[----:B------:R-:W-:Y:S01]  /*23a0*/  ISETP.GE.OR P0, PT, R6, UR6, P0 ;  /* 0x0000000606007c0c */ /* 0x000fe20008706670 */
[----:B------:R-:W-:Y:S01]  /*23b0*/  IMAD.IADD R26, R26, 0x1, -R13 ;  /* 0x000000011a1a7824 */ /* 0x000fe200078e0a0d */
[----:B------:R-:W-:-:S02]  /*23c0*/  LOP3.LUT R33, R28, R7, R8, 0xfe, !PT ;  /* 0x000000071c217212 */ /* 0x000fc400078efe08 */
[----:B------:R-:W-:-:S09]  /*23d0*/  LOP3.LUT R12, R13, 0x6, R12, 0xf8, !PT ;  /* 0x000000060d0c7812 */ /* 0x000fd200078ef80c */
[----:B------:R-:W-:Y:S05]  /*23e0*/  @P0 BRA `(.L_x_31) ;  /* 0x0000002400b00947 */ /* 0x000fea0003800000 */
[----:B------:R-:W0:Y:S01]  /*23f0*/  LDC.64 R30, c[0x0][0x5c8] ;  /* 0x00017200ff1e7b82 */ /* 0x000e220000000a00 */
[----:B------:R-:W-:Y:S01]  /*2400*/  SHF.R.S32.HI R16, RZ, 0x1f, R69 ;  /* 0x0000001fff107819 */ /* 0x000fe20000011445 */
[----:B------:R-:W-:Y:S01]  /*2410*/  ULDC.64 UR6, c[0x0][0x5d0] ;  /* 0x0001740000067ab9 */ /* 0x000fe20000000a00 */
[----:B------:R-:W-:Y:S01]  /*2420*/  SHF.R.S32.HI R13, RZ, 0x1f, R12 ;  /* 0x0000001fff0d7819 */ /* 0x000fe2000001140c */
[----:B------:R-:W-:Y:S02]  /*2430*/  BSSY B0, `(.L_x_31) ;  /* 0x0000267000007945 */ /* 0x000fe40003800000 */
[----:B------:R-:W-:-:S04]  /*2440*/  IMAD R6, R16, UR6, RZ ;  /* 0x0000000610067c24 */ /* 0x000fc8000f8e02ff */
[C---:B------:R-:W-:Y:S02]  /*2450*/  IMAD R9, R69.reuse, UR7, R6 ;  /* 0x0000000745097c24 */ /* 0x040fe4000f8e0206 */
[----:B------:R-:W-:Y:S01]  /*2460*/  IMAD.WIDE.U32 R6, R69, UR6, R12 ;  /* 0x0000000645067c25 */ /* 0x000fe2000f8e000c */
[----:B------:R-:W-:-:S03]  /*2470*/  ULDC.64 UR6, c[0x0][0x5c0] ;  /* 0x0001700000067ab9 */ /* 0x000fc60000000a00 */
[----:B------:R-:W-:Y:S02]  /*2480*/  IMAD.IADD R7, R7, 0x1, R9 ;  /* 0x0000000107077824 */ /* 0x000fe400078e0209 */
[----:B0-----:R-:W-:-:S04]  /*2490*/  IMAD R8, R29, R30, RZ ;  /* 0x0000001e1d087224 */ /* 0x001fc800078e02ff */
[C---:B------:R-:W-:Y:S02]  /*24a0*/  IMAD R17, R33.reuse, R31, R8 ;  /* 0x0000001f21117224 */ /* 0x040fe400078e0208 */
[----:B------:R-:W-:-:S04]  /*24b0*/  IMAD.WIDE.U32 R8, R33, R30, R6 ;  /* 0x0000001e21087225 */ /* 0x000fc800078e0006 */
[----:B------:R-:W-:Y:S01]  /*24c0*/  IMAD.IADD R9, R9, 0x1, R17 ;  /* 0x0000000109097824 */ /* 0x000fe200078e0211 */
[----:B------:R-:W-:Y:S02]  /*24d0*/  LEA R6, P0, R30, R8, 0x3 ;  /* 0x000000081e067211 */ /* 0x000fe400078018ff */
[----:B------:R-:W-:Y:S02]  /*24e0*/  IADD3 R8, P1, R8, UR6, RZ ;  /* 0x0000000608087c10 */ /* 0x000fe4000ff3e0ff */
[----:B------:R-:W-:Y:S02]  /*24f0*/  LEA.HI.X R7, R30, R9, R31, 0x3, P0 ;  /* 0x000000091e077211 */ /* 0x000fe400000f1c1f */
[----:B----45:R-:W-:Y:S02]  /*2500*/  FSETP.NEU.AND P0, PT, R10, RZ, PT ;  /* 0x000000ff0a00720b */ /* 0x030fe40003f0d000 */
[----:B------:R-:W-:Y:S02]  /*2510*/  IADD3 R6, P2, R6, UR6, RZ ;  /* 0x0000000606067c10 */ /* 0x000fe4000ff5e0ff */
[----:B------:R-:W-:-:S02]  /*2520*/  IADD3.X R9, R9, UR7, RZ, P1, !PT ;  /* 0x0000000709097c10 */ /* 0x000fc40008ffe4ff */
[----:B------:R-:W-:-:S07]  /*2530*/  IADD3.X R7, R7, UR7, RZ, P2, !PT ;  /* 0x0000000707077c10 */ /* 0x000fce00097fe4ff */
[----:B------:R-:W-:Y:S05]  /*2540*/  @!P0 BRA `(.L_x_32) ;  /* 0x0000001c00148947 */ /* 0x000fea0003800000 */
[----:B------:R-:W-:Y:S01]  /*2550*/  ULDC.64 UR6, c[0x0][0x5b8] ;  /* 0x00016e0000067ab9 */ /* 0x000fe20000000a00 */
[----:B------:R-:W-:Y:S01]  /*2560*/  ISETP.GE.AND P0, PT, R26, 0x1, PT ;  /* 0x000000011a00780c */ /* 0x000fe20003f06270 */
[----:B------:R-:W-:Y:S01]  /*2570*/  IMAD R30, R16, UR6, RZ ;  /* 0x00000006101e7c24 */ /* 0x000fe2000f8e02ff */
[----:B------:R-:W-:Y:S01]  /*2580*/  ULDC.64 UR10, c[0x0][0x5a8] ;  /* 0x00016a00000a7ab9 */ /* 0x000fe20000000a00 */
[----:B------:R-:W-:Y:S01]  /*2590*/  IMAD.WIDE.U32 R16, R69, UR6, R12 ;  /* 0x0000000645107c25 */ /* 0x000fe2000f8e000c */
[----:B------:R-:W-:Y:S01]  /*25a0*/  ISETP.LT.OR P3, PT, R25, 0x1, !P0 ;  /* 0x000000011900780c */ /* 0x000fe20004761670 */
[----:B------:R-:W-:Y:S02]  /*25b0*/  BSSY B1, `(.L_x_33) ;  /* 0x000000c000017945 */ /* 0x000fe40003800000 */
[----:B------:R-:W-:Y:S01]  /*25c0*/  IMAD R69, R69, UR7, R30 ;  /* 0x0000000745457c24 */ /* 0x000fe2000f8e021e */
[----:B------:R-:W-:Y:S02]  /*25d0*/  ULDC.64 UR6, c[0x0][0x5b0] ;  /* 0x00016c0000067ab9 */ /* 0x000fe40000000a00 */
[----:B------:R-:W-:-:S02]  /*25e0*/  IMAD R27, R29, UR6, RZ ;  /* 0x000000061d1b7c24 */ /* 0x000fc4000f8e02ff */
[----:B------:R-:W-:Y:S02]  /*25f0*/  IMAD.IADD R17, R17, 0x1, R69 ;  /* 0x0000000111117824 */ /* 0x000fe400078e0245 */
[C---:B------:R-:W-:Y:S02]  /*2600*/  IMAD R27, R33.reuse, UR7, R27 ;  /* 0x00000007211b7c24 */ /* 0x040fe4000f8e021b */
[----:B------:R-:W-:-:S03]  /*2610*/  IMAD.WIDE.U32 R12, R33, UR6, R16 ;  /* 0x00000006210c7c25 */ /* 0x000fc6000f8e0010 */
[----:B------:R-:W-:-:S04]  /*2620*/  IADD3 R12, P1, R12, UR10, RZ ;  /* 0x0000000a0c0c7c10 */ /* 0x000fc8000ff3e0ff */
[--C-:B------:R-:W-:Y:S02]  /*2630*/  IADD3.X R13, R13, UR11, R27.reuse, P1, !PT ;  /* 0x0000000b0d0d7c10 */ /* 0x100fe40008ffe41b */
[----:B------:R-:W-:Y:S01]  /*2640*/  PRMT R27, RZ, 0x7610, R27 ;  /* 0x00007610ff1b7816 */ /* 0x000fe2000000001b */
[----:B------:R-:W-:Y:S06]  /*2650*/  @P3 BRA `(.L_x_34) ;  /* 0x0000000000043947 */ /* 0x000fec0003800000 */
[----:B------:R0:W5:Y:S02]  /*2660*/  LDG.E.U8 R27, desc[UR18][R12.64] ;  /* 0x000000120c1b7981 */ /* 0x000164000c1e1100 */
.L_x_34:
[----:B------:R-:W-:Y:S05]  /*2670*/  BSYNC B1 ;  /* 0x0000000000017941 */ /* 0x000fea0003800000 */
.L_x_33:
[----:B-----5:R-:W-:Y:S01]  /*2680*/  LOP3.LUT R27, R27, 0xff, RZ, 0xc0, !PT ;  /* 0x000000ff1b1b7812 */ /* 0x020fe200078ec0ff */
[----:B------:R-:W-:Y:S01]  /*2690*/  BSSY B1, `(.L_x_35) ;  /* 0x000000c000017945 */ /* 0x000fe20003800000 */
[----:B------:R-:W-:Y:S02]  /*26a0*/  ISETP.GE.AND P1, PT, R26, 0x2, PT ;  /* 0x000000021a00780c */ /* 0x000fe40003f26270 */
[----:B------:R-:W-:Y:S02]  /*26b0*/  F2FP.F16.E4M3.UNPACK_B R27, R27 ;  /* 0x0000001bff1b723e */ /* 0x000fe400020006ff */
[----:B------:R-:W-:-:S03]  /*26c0*/  ISETP.LT.OR P2, PT, R25, 0x1, !P1 ;  /* 0x000000011900780c */ /* 0x000fc60004f41670 */
[----:B------:R-:W-:-:S05]  /*26d0*/  HADD2.F32 R27, -RZ, R27.H0_H0 ;  /* 0x2000001bff1b7230 */ /* 0x000fca0000004100 */
[----:B------:R-:W-:Y:S01]  /*26e0*/  FMUL R30, R27, R10 ;  /* 0x0000000a1b1e7220 */ /* 0x000fe20000400000 */
[----:B------:R-:W-:-:S03]  /*26f0*/  PRMT R27, RZ, 0x7610, R27 ;  /* 0x00007610ff1b7816 */ /* 0x000fc6000000001b */
[----:B--2---:R-:W-:-:S05]  /*2700*/  FFMA R30, R79, R3, R30 ;  /* 0x000000034f1e7223 */ /* 0x004fca000000001e */
[----:B------:R-:W-:-:S05]  /*2710*/  F2FP.SATFINITE.E4M3.F32.PACK_AB_MERGE_C R31, RZ, R30, RZ ;  /* 0x0000001eff1f723e */ /* 0x000fca00048070ff */
[----:B------:R1:W-:Y:S01]  /*2720*/  @!P3 STG.E.U8 desc[UR18][R8.64], R31 ;  /* 0x0000001f0800b986 */ /* 0x0003e2000c101112 */
[----:B------:R-:W-:Y:S05]  /*2730*/  @P2 BRA `(.L_x_36) ;  /* 0x0000000000042947 */ /* 0x000fea0003800000 */
[----:B------:R2:W5:Y:S02]  /*2740*/  LDG.E.U8 R27, desc[UR18][R12.64+0x1] ;  /* 0x000001120c1b7981 */ /* 0x000564000c1e1100 */
.L_x_36:
[----:B------:R-:W-:Y:S05]  /*2750*/  BSYNC B1 ;  /* 0x0000000000017941 */ /* 0x000fea0003800000 */
.L_x_35:
[----:B-----5:R-:W-:Y:S01]  /*2760*/  LOP3.LUT R27, R27, 0xff, RZ, 0xc0, !PT ;  /* 0x000000ff1b1b7812 */ /* 0x020fe200078ec0ff */
[----:B------:R-:W-:Y:S01]  /*2770*/  BSSY B1, `(.L_x_37) ;  /* 0x0000012000017945 */ /* 0x000fe20003800000 */
[----:B-1----:R-:W-:Y:S02]  /*2780*/  IADD3 R31, P3, R33, 0x8, RZ ;  /* 0x00000008211f7810 */ /* 0x002fe40007f7e0ff */
[----:B------:R-:W-:Y:S02]  /*2790*/  F2FP.F16.E4M3.UNPACK_B R27, R27 ;  /* 0x0000001bff1b723e */ /* 0x000fe400020006ff */
[----:B------:R-:W-:Y:S01]  /*27a0*/  ISETP.LT.OR P0, PT, R25, 0x9, !P0 ;  /* 0x000000091900780c */ /* 0x000fe20004701670 */
[----:B------:R-:W-:Y:S02]  /*27b0*/  IMAD.X R28, RZ, RZ, R29, P3 ;  /* 0x000000ffff1c7224 */ /* 0x000fe400018e061d */
[----:B------:R-:W-:Y:S02]  /*27c0*/  HADD2.F32 R27, -RZ, R27.H0_H0 ;  /* 0x2000001bff1b7230 */ /* 0x000fe40000004100 */
[----:B------:R-:W-:-:S02]  /*27d0*/  IMAD R28, R28, UR6, RZ ;  /* 0x000000061c1c7c24 */ /* 0x000fc4000f8e02ff */
[----:B------:R-:W-:-:S04]  /*27e0*/  IMAD.WIDE.U32 R16, R31, UR6, R16 ;  /* 0x000000061f107c25 */ /* 0x000fc8000f8e0010 */
[----:B------:R-:W-:Y:S01]  /*27f0*/  FMUL R27, R27, R10 ;  /* 0x0000000a1b1b7220 */ /* 0x000fe20000400000 */
[----:B------:R-:W-:-:S03]  /*2800*/  IMAD R31, R31, UR7, R28 ;  /* 0x000000071f1f7c24 */ /* 0x000fc6000f8e021c */
[----:B------:R-:W-:Y:S01]  /*2810*/  FFMA R27, R78, R3, R27 ;  /* 0x000000034e1b7223 */ /* 0x000fe2000000001b */
[----:B------:R-:W-:-:S04]  /*2820*/  IADD3 R16, P3, R16, UR10, RZ ;  /* 0x0000000a10107c10 */ /* 0x000fc8000ff7e0ff */
[----:B------:R-:W-:Y:S02]  /*2830*/  F2FP.SATFINITE.E4M3.F32.PACK_AB_MERGE_C R29, RZ, R27, RZ ;  /* 0x0000001bff1d723e */ /* 0x000fe400048070ff */
[----:B------:R-:W-:Y:S02]  /*2840*/  IADD3.X R17, R17, UR11, R31, P3, !PT ;  /* 0x0000000b11117c10 */ /* 0x000fe40009ffe41f */
[----:B------:R-:W-:Y:S01]  /*2850*/  PRMT R27, RZ, 0x7610, R27 ;  /* 0x00007610ff1b7816 */ /* 0x000fe2000000001b */
[----:B------:R1:W-:Y:S01]  /*2860*/  @!P2 STG.E.U8 desc[UR18][R8.64+0x1], R29 ;  /* 0x0000011d0800a986 */ /* 0x0003e2000c101112 */
[----:B------:R-:W-:Y:S05]  /*2870*/  @P0 BRA `(.L_x_38) ;  /* 0x0000000000040947 */ /* 0x000fea0003800000 */
[----:B------:R3:W5:Y:S02]  /*2880*/  LDG.E.U8 R27, desc[UR18][R16.64] ;  /* 0x00000012101b7981 */ /* 0x000764000c1e1100 */
.L_x_38:
[----:B------:R-:W-:Y:S05]  /*2890*/  BSYNC B1 ;  /* 0x0000000000017941 */ /* 0x000fea0003800000 */
.L_x_37:
[----:B-----5:R-:W-:Y:S01]  /*28a0*/  LOP3.LUT R27, R27, 0xff, RZ, 0xc0, !PT ;  /* 0x000000ff1b1b7812 */ /* 0x020fe200078ec0ff */
[----:B------:R-:W-:Y:S01]  /*28b0*/  BSSY B1, `(.L_x_39) ;  /* 0x000000b000017945 */ /* 0x000fe20003800000 */
[----:B------:R-:W-:Y:S02]  /*28c0*/  ISETP.LT.OR P1, PT, R25, 0x9, !P1 ;  /* 0x000000091900780c */ /* 0x000fe40004f21670 */
[----:B------:R-:W-:-:S05]  /*28d0*/  F2FP.F16.E4M3.UNPACK_B R27, R27 ;  /* 0x0000001bff1b723e */ /* 0x000fca00020006ff */
[----:B------:R-:W-:-:S05]  /*28e0*/  HADD2.F32 R27, -RZ, R27.H0_H0 ;  /* 0x2000001bff1b7230 */ /* 0x000fca0000004100 */
[----:B------:R-:W-:Y:S01]  /*28f0*/  FMUL R28, R27, R10 ;  /* 0x0000000a1b1c7220 */ /* 0x000fe20000400000 */
[----:B------:R-:W-:-:S03]  /*2900*/  PRMT R27, RZ, 0x7610, R27 ;  /* 0x00007610ff1b7816 */ /* 0x000fc6000000001b */
[----:B------:R-:W-:-:S05]  /*2910*/  FFMA R28, R77, R3, R28 ;  /* 0x000000034d1c7223 */ /* 0x000fca000000001c */
[----:B-1----:R-:W-:-:S05]  /*2920*/  F2FP.SATFINITE.E4M3.F32.PACK_AB_MERGE_C R29, RZ, R28, RZ ;  /* 0x0000001cff1d723e */ /* 0x002fca00048070ff */
[----:B------:R1:W-:Y:S01]  /*2930*/  @!P0 STG.E.U8 desc[UR18][R6.64], R29 ;  /* 0x0000001d06008986 */ /* 0x0003e2000c101112 */
[----:B------:R-:W-:Y:S05]  /*2940*/  @P1 BRA `(.L_x_40) ;  /* 0x0000000000041947 */ /* 0x000fea0003800000 */
[----:B------:R4:W5:Y:S02]  /*2950*/  LDG.E.U8 R27, desc[UR18][R16.64+0x1] ;  /* 0x00000112101b7981 */ /* 0x000964000c1e1100 */
.L_x_40:
[----:B------:R-:W-:Y:S05]  /*2960*/  BSYNC B1 ;  /* 0x0000000000017941 */ /* 0x000fea0003800000 */
.L_x_39:
[----:B-----5:R-:W-:Y:S01]  /*2970*/  LOP3.LUT R27, R27, 0xff, RZ, 0xc0, !PT ;  /* 0x000000ff1b1b7812 */ /* 0x020fe200078ec0ff */
[----:B------:R-:W-:Y:S01]  /*2980*/  BSSY B1, `(.L_x_41) ;  /* 0x000000c000017945 */ /* 0x000fe20003800000 */
[----:B------:R-:W-:Y:S02]  /*2990*/  ISETP.GE.AND P0, PT, R26, 0x9, PT ;  /* 0x000000091a00780c */ /* 0x000fe40003f06270 */
[----:B------:R-:W-:Y:S02]  /*29a0*/  F2FP.F16.E4M3.UNPACK_B R27, R27 ;  /* 0x0000001bff1b723e */ /* 0x000fe400020006ff */
[----:B------:R-:W-:-:S03]  /*29b0*/  ISETP.LT.OR P2, PT, R25, 0x1, !P0 ;  /* 0x000000011900780c */ /* 0x000fc60004741670 */
[----:B------:R-:W-:-:S05]  /*29c0*/  HADD2.F32 R27, -RZ, R27.H0_H0 ;  /* 0x2000001bff1b7230 */ /* 0x000fca0000004100 */
[----:B------:R-:W-:-:S04]  /*29d0*/  FMUL R27, R27, R10 ;  /* 0x0000000a1b1b7220 */ /* 0x000fc80000400000 */
[----:B------:R-:W-:-:S05]  /*29e0*/  FFMA R27, R76, R3, R27 ;  /* 0x000000034c1b7223 */ /* 0x000fca000000001b */
[----:B-1----:R-:W-:Y:S02]  /*29f0*/  F2FP.SATFINITE.E4M3.F32.PACK_AB_MERGE_C R29, RZ, R27, RZ ;  /* 0x0000001bff1d723e */ /* 0x002fe400048070ff */
[----:B------:R-:W-:-:S03]  /*2a00*/  PRMT R27, RZ, 0x7610, R27 ;  /* 0x00007610ff1b7816 */ /* 0x000fc6000000001b */
[----:B------:R1:W-:Y:S01]  /*2a10*/  @!P1 STG.E.U8 desc[UR18][R6.64+0x1], R29 ;  /* 0x0000011d06009986 */ /* 0x0003e2000c101112 */
[----:B------:R-:W-:Y:S05]  /*2a20*/  @P2 BRA `(.L_x_42) ;  /* 0x0000000000042947 */ /* 0x000fea0003800000 */
[----:B------:R0:W5:Y:S02]  /*2a30*/  LDG.E.U8 R27, desc[UR18][R12.64+0x8] ;  /* 0x000008120c1b7981 */ /* 0x000164000c1e1100 */
.L_x_42:
[----:B------:R-:W-:Y:S05]  /*2a40*/  BSYNC B1 ;  /* 0x0000000000017941 */ /* 0x000fea0003800000 */
.L_x_41:
        /* <DEDUP_REMOVED lines=13> */
.L_x_44:
[----:B------:R-:W-:Y:S05]  /*2b20*/  BSYNC B1 ;  /* 0x0000000000017941 */ /* 0x000fea0003800000 */
.L_x_43:
[----:B-----5:R-:W-:Y:S01]  /*2b30*/  LOP3.LUT R27, R27, 0xff, RZ, 0xc0, !PT ;  /* 0x000000ff1b1b7812 */ /* 0x020fe200078ec0ff */
[----:B------:R-:W-:Y:S01]  /*2b40*/  BSSY B1, `(.L_x_45) ;  /* 0x000000b000017945 */ /* 0x000fe20003800000 */
[----:B------:R-:W-:Y:S02]  /*2b50*/  ISETP.LT.OR P0, PT, R25, 0x9, !P0 ;  /* 0x000000091900780c */ /* 0x000fe40004701670 */
[----:B------:R-:W-:-:S05]  /*2b60*/  F2FP.F16.E4M3.UNPACK_B R27, R27 ;  /* 0x0000001bff1b723e */ /* 0x000fca00020006ff */
        /* <DEDUP_REMOVED lines=8> */
.L_x_46:
[----:B------:R-:W-:Y:S05]  /*2bf0*/  BSYNC B1 ;  /* 0x0000000000017941 */ /* 0x000fea0003800000 */
.L_x_45:
        /* <DEDUP_REMOVED lines=12> */
.L_x_48:
[----:B------:R-:W-:Y:S05]  /*2cc0*/  BSYNC B1 ;  /* 0x0000000000017941 */ /* 0x000fea0003800000 */
.L_x_47:
        /* <DEDUP_REMOVED lines=13> */
.L_x_50:
[----:B------:R-:W-:Y:S05]  /*2da0*/  BSYNC B1 ;  /* 0x0000000000017941 */ /* 0x000fea0003800000 */
.L_x_49:
        /* <DEDUP_REMOVED lines=13> */
.L_x_52:
[----:B------:R-:W-:Y:S05]  /*2e80*/  BSYNC B1 ;  /* 0x0000000000017941 */ /* 0x000fea0003800000 */
.L_x_51:
        /* <DEDUP_REMOVED lines=12> */
.L_x_54:
[----:B------:R-:W-:Y:S05]  /*2f50*/  BSYNC B1 ;  /* 0x0000000000017941 */ /* 0x000fea0003800000 */
.L_x_53:
        /* <DEDUP_REMOVED lines=12> */
.L_x_56:
[----:B------:R-:W-:Y:S05]  /*3020*/  BSYNC B1 ;  /* 0x0000000000017941 */ /* 0x000fea0003800000 */
.L_x_55:
        /* <DEDUP_REMOVED lines=13> */
.L_x_58:
[----:B------:R-:W-:Y:S05]  /*3100*/  BSYNC B1 ;  /* 0x0000000000017941 */ /* 0x000fea0003800000 */
.L_x_57:
        /* <DEDUP_REMOVED lines=13> */
.L_x_60:
[----:B------:R-:W-:Y:S05]  /*31e0*/  BSYNC B1 ;  /* 0x0000000000017941 */ /* 0x000fea0003800000 */
.L_x_59:
        /* <DEDUP_REMOVED lines=12> */
.L_x_62:
[----:B------:R-:W-:Y:S05]  /*32b0*/  BSYNC B1 ;  /* 0x0000000000017941 */ /* 0x000fea0003800000 */
.L_x_61:
        /* <DEDUP_REMOVED lines=12> */
.L_x_64:
[----:B------:R-:W-:Y:S05]  /*3380*/  BSYNC B1 ;  /* 0x0000000000017941 */ /* 0x000fea0003800000 */
.L_x_63:
        /* <DEDUP_REMOVED lines=13> */
.L_x_66:
[----:B------:R-:W-:Y:S05]  /*3460*/  BSYNC B1 ;  /* 0x0000000000017941 */ /* 0x000fea0003800000 */
.L_x_65:
        /* <DEDUP_REMOVED lines=13> */
.L_x_68:
[----:B------:R-:W-:Y:S05]  /*3540*/  BSYNC B1 ;  /* 0x0000000000017941 */ /* 0x000fea0003800000 */
.L_x_67:
        /* <DEDUP_REMOVED lines=12> */
.L_x_70:
[----:B------:R-:W-:Y:S05]  /*3610*/  BSYNC B1 ;  /* 0x0000000000017941 */ /* 0x000fea0003800000 */
.L_x_69:
        /* <DEDUP_REMOVED lines=12> */
.L_x_72:
[----:B------:R-:W-:Y:S05]  /*36e0*/  BSYNC B1 ;  /* 0x0000000000017941 */ /* 0x000fea0003800000 */
.L_x_71:
        /* <DEDUP_REMOVED lines=13> */
.L_x_74:
[----:B------:R-:W-:Y:S05]  /*37c0*/  BSYNC B1 ;  /* 0x0000000000017941 */ /* 0x000fea0003800000 */
.L_x_73:
        /* <DEDUP_REMOVED lines=13> */
.L_x_76:
[----:B------:R-:W-:Y:S05]  /*38a0*/  BSYNC B1 ;  /* 0x0000000000017941 */ /* 0x000fea0003800000 */
.L_x_75:
        /* <DEDUP_REMOVED lines=12> */
.L_x_78:
[----:B------:R-:W-:Y:S05]  /*3970*/  BSYNC B1 ;  /* 0x0000000000017941 */ /* 0x000fea0003800000 */
.L_x_77:
[----:B-----5:R-:W-:Y:S01]  /*3980*/  LOP3.LUT R27, R27, 0xff, RZ, 0xc0, !PT ;  /* 0x000000ff1b1b7812 */ /* 0x020fe200078ec0ff */
[----:B------:R-:W-:Y:S01]  /*3990*/  BSSY B1, `(.L_x_79) ;  /* 0x000000b000017945 */ /* 0x000fe20003800000 */
[----:B------:R-:W-:Y:S02]  /*39a0*/  ISETP.LT.OR P1, PT, R25, 0x9, !P1 ;  /* 0x000000091900780c */ /* 0x000fe40004f21670 */
[----:B------:R-:W-:-:S05]  /*39b0*/  F2FP.F16.E4M3.UNPACK_B R27, R27 ;  /* 0x0000001bff1b723e */ /* 0x000fca00020006ff */
[----:B------:R-:W-:-:S05]  /*39c0*/  HADD2.F32 R27, -RZ, R27.H0_H0 ;  /* 0x2000001bff1b7230 */ /* 0x000fca0000004100 */
[----:B------:R-:W-:-:S04]  /*39d0*/  FMUL R28, R27, R10 ;  /* 0x0000000a1b1c7220 */ /* 0x000fc80000400000 */
[----:B------:R-:W-:Y:S01]  /*39e0*/  FFMA R28, R23, R3, R28 ;  /* 0x00000003171c7223 */ /* 0x000fe2000000001c */
[----:B------:R-:W-:-:S04]  /*39f0*/  PRMT R23, RZ, 0x7610, R23 ;  /* 0x00007610ff177816 */ /* 0x000fc80000000017 */
[----:B------:R-:W-:-:S05]  /*3a00*/  F2FP.SATFINITE.E4M3.F32.PACK_AB_MERGE_C R27, RZ, R28, RZ ;  /* 0x0000001cff1b723e */ /* 0x000fca00048070ff */
[----:B------:R0:W-:Y:S01]  /*3a10*/  @!P0 STG.E.U8 desc[UR18][R6.64+0x28], R27 ;  /* 0x0000281b06008986 */ /* 0x0001e2000c101112 */
[----:B------:R-:W-:Y:S05]  /*3a20*/  @P1 BRA `(.L_x_80) ;  /* 0x0000000000041947 */ /* 0x000fea0003800000 */
[----:B------:R0:W5:Y:S02]  /*3a30*/  LDG.E.U8 R23, desc[UR18][R16.64+0x29] ;  /* 0x0000291210177981 */ /* 0x000164000c1e1100 */
.L_x_80:
[----:B------:R-:W-:Y:S05]  /*3a40*/  BSYNC B1 ;  /* 0x0000000000017941 */ /* 0x000fea0003800000 */
.L_x_79:
        /* <DEDUP_REMOVED lines=8> */
[----:B0-----:R-:W-:Y:S02]  /*3ad0*/  F2FP.SATFINITE.E4M3.F32.PACK_AB_MERGE_C R27, RZ, R23, RZ ;  /* 0x00000017ff1b723e */ /* 0x001fe400048070ff */
[----:B------:R-:W-:-:S03]  /*3ae0*/  PRMT R23, RZ, 0x7610, R23 ;  /* 0x00007610ff177816 */ /* 0x000fc60000000017 */
[----:B------:R0:W-:Y:S01]  /*3af0*/  @!P1 STG.E.U8 desc[UR18][R6.64+0x29], R27 ;  /* 0x0000291b06009986 */ /* 0x0001e2000c101112 */
[----:B------:R-:W-:Y:S05]  /*3b00*/  @P2 BRA `(.L_x_82) ;  /* 0x0000000000042947 */ /* 0x000fea0003800000 */
[----:B------:R0:W5:Y:S02]  /*3b10*/  LDG.E.U8 R23, desc[UR18][R12.64+0x30] ;  /* 0x000030120c177981 */ /* 0x000164000c1e1100 */
.L_x_82:
[----:B------:R-:W-:Y:S05]  /*3b20*/  BSYNC B1 ;  /* 0x0000000000017941 */ /* 0x000fea0003800000 */
.L_x_81:
[----:B-----5:R-:W-:Y:S01]  /*3b30*/  LOP3.LUT R23, R23, 0xff, RZ, 0xc0, !PT ;  /* 0x000000ff17177812 */ /* 0x020fe200078ec0ff */
[----:B------:R-:W-:Y:S01]  /*3b40*/  BSSY B1, `(.L_x_83) ;  /* 0x000000c000017945 */ /* 0x000fe20003800000 */
[----:B------:R-:W-:Y:S02]  /*3b50*/  ISETP.GE.AND P1, PT, R26, 0x32, PT ;  /* 0x000000321a00780c */ /* 0x000fe40003f26270 */
[----:B------:R-:W-:Y:S02]  /*3b60*/  F2FP.F16.E4M3.UNPACK_B R23, R23 ;  /* 0x00000017ff17723e */ /* 0x000fe400020006ff */
[----:B------:R-:W-:-:S03]  /*3b70*/  ISETP.LT.OR P3, PT, R25, 0x1, !P1 ;  /* 0x000000011900780c */ /* 0x000fc60004f61670 */
        /* <DEDUP_REMOVED lines=8> */
.L_x_84:
[----:B------:R-:W-:Y:S05]  /*3c00*/  BSYNC B1 ;  /* 0x0000000000017941 */ /* 0x000fea0003800000 */
.L_x_83:
[----:B-----5:R-:W-:Y:S01]  /*3c10*/  LOP3.LUT R21, R21, 0xff, RZ, 0xc0, !PT ;  /* 0x000000ff15157812 */ /* 0x020fe200078ec0ff */
[----:B------:R-:W-:Y:S01]  /*3c20*/  BSSY B1, `(.L_x_85) ;  /* 0x000000b000017945 */ /* 0x000fe20003800000 */
[----:B------:R-:W-:Y:S02]  /*3c30*/  ISETP.LT.OR P0, PT, R25, 0x9, !P0 ;  /* 0x000000091900780c */ /* 0x000fe40004701670 */
[----:B------:R-:W-:-:S05]  /*3c40*/  F2FP.F16.E4M3.UNPACK_B R21, R21 ;  /* 0x00000015ff15723e */ /* 0x000fca00020006ff */
        /* <DEDUP_REMOVED lines=8> */
.L_x_86:
[----:B------:R-:W-:Y:S05]  /*3cd0*/  BSYNC B1 ;  /* 0x0000000000017941 */ /* 0x000fea0003800000 */
.L_x_85:
        /* <DEDUP_REMOVED lines=12> */
.L_x_88:
[----:B------:R-:W-:Y:S05]  /*3da0*/  BSYNC B1 ;  /* 0x0000000000017941 */ /* 0x000fea0003800000 */
.L_x_87:
        /* <DEDUP_REMOVED lines=13> */
.L_x_90:
[----:B------:R-:W-:Y:S05]  /*3e80*/  BSYNC B1 ;  /* 0x0000000000017941 */ /* 0x000fea0003800000 */
.L_x_89:
        /* <DEDUP_REMOVED lines=13> */
.L_x_92:
[----:B------:R-:W-:Y:S05]  /*3f60*/  BSYNC B1 ;  /* 0x0000000000017941 */ /* 0x000fea0003800000 */
.L_x_91:
[----:B-----5:R-:W-:Y:S01]  /*3f70*/  LOP3.LUT R15, R15, 0xff, RZ, 0xc0, !PT ;  /* 0x000000ff0f0f7812 */ /* 0x020fe200078ec0ff */
[----:B------:R-:W-:Y:S01]  /*3f80*/  BSSY B1, `(.L_x_93) ;  /* 0x000000b000017945 */ /* 0x000fe20003800000 */
[----:B------:R-:W-:Y:S02]  /*3f90*/  ISETP.LT.OR P0, PT, R25, 0x9, !P0 ;  /* 0x000000091900780c */ /* 0x000fe40004701670 */
[----:B------:R-:W-:Y:S02]  /*3fa0*/  F2FP.F16.E4M3.UNPACK_B R15, R15 ;  /* 0x0000000fff0f723e */ /* 0x000fe400020006ff */
[----:B0-2---:R-:W-:-:S03]  /*3fb0*/  PRMT R12, RZ, 0x7610, R12 ;  /* 0x00007610ff0c7816 */ /* 0x005fc6000000000c */
[----:B------:R-:W-:-:S05]  /*3fc0*/  HADD2.F32 R15, -RZ, R15.H0_H0 ;  /* 0x2000000fff0f7230 */ /* 0x000fca0000004100 */
[----:B------:R-:W-:-:S04]  /*3fd0*/  FMUL R15, R15, R10 ;  /* 0x0000000a0f0f7220 */ /* 0x000fc80000400000 */
[----:B------:R-:W-:-:S05]  /*3fe0*/  FFMA R15, R18, R3, R15 ;  /* 0x00000003120f7223 */ /* 0x000fca000000000f */
[----:B------:R-:W-:-:S05]  /*3ff0*/  F2FP.SATFINITE.E4M3.F32.PACK_AB_MERGE_C R15, RZ, R15, RZ ;  /* 0x0000000fff0f723e */ /* 0x000fca00048070ff */
[----:B------:R0:W-:Y:S01]  /*4000*/  @!P3 STG.E.U8 desc[UR18][R8.64+0x39], R15 ;  /* 0x0000390f0800b986 */ /* 0x0001e2000c101112 */
[----:B------:R-:W-:Y:S05]  /*4010*/  @P0 BRA `(.L_x_94) ;  /* 0x0000000000040947 */ /* 0x000fea0003800000 */
[----:B------:R2:W5:Y:S02]  /*4020*/  LDG.E.U8 R12, desc[UR18][R16.64+0x38] ;  /* 0x00003812100c7981 */ /* 0x000564000c1e1100 */
.L_x_94:
[----:B------:R-:W-:Y:S05]  /*4030*/  BSYNC B1 ;  /* 0x0000000000017941 */ /* 0x000fea0003800000 */
.L_x_93:
[----:B-----5:R-:W-:Y:S01]  /*4040*/  LOP3.LUT R12, R12, 0xff, RZ, 0xc0, !PT ;  /* 0x000000ff0c0c7812 */ /* 0x020fe200078ec0ff */
[----:B------:R-:W-:Y:S01]  /*4050*/  BSSY B1, `(.L_x_95) ;  /* 0x000000b000017945 */ /* 0x000fe20003800000 */
[----:B------:R-:W-:Y:S02]  /*4060*/  ISETP.LT.OR P1, PT, R25, 0x9, !P1 ;  /* 0x000000091900780c */ /* 0x000fe40004f21670 */
[----:B------:R-:W-:-:S05]  /*4070*/  F2FP.F16.E4M3.UNPACK_B R12, R12 ;  /* 0x0000000cff0c723e */ /* 0x000fca00020006ff */
[----:B01----:R-:W-:-:S05]  /*4080*/  HADD2.F32 R9, -RZ, R12.H0_H0 ;  /* 0x2000000cff097230 */ /* 0x003fca0000004100 */
[----:B------:R-:W-:-:S04]  /*4090*/  FMUL R8, R9, R10 ;  /* 0x0000000a09087220 */ /* 0x000fc80000400000 */
[----:B------:R-:W-:-:S05]  /*40a0*/  FFMA R8, R11, R3, R8 ;  /* 0x000000030b087223 */ /* 0x000fca0000000008 */
[----:B------:R-:W-:Y:S02]  /*40b0*/  F2FP.SATFINITE.E4M3.F32.PACK_AB_MERGE_C R9, RZ, R8, RZ ;  /* 0x00000008ff09723e */ /* 0x000fe400048070ff */
[----:B------:R-:W-:-:S03]  /*40c0*/  PRMT R8, RZ, 0x7610, R8 ;  /* 0x00007610ff087816 */ /* 0x000fc60000000008 */
[----:B------:R0:W-:Y:S01]  /*40d0*/  @!P0 STG.E.U8 desc[UR18][R6.64+0x38], R9 ;  /* 0x0000380906008986 */ /* 0x0001e2000c101112 */
[----:B------:R-:W-:Y:S05]  /*40e0*/  @P1 BRA `(.L_x_96) ;  /* 0x0000000000041947 */ /* 0x000fea0003800000 */
[----:B------:R1:W5:Y:S02]  /*40f0*/  LDG.E.U8 R8, desc[UR18][R16.64+0x39] ;  /* 0x0000391210087981 */ /* 0x000364000c1e1100 */
.L_x_96:
[----:B------:R-:W-:Y:S05]  /*4100*/  BSYNC B1 ;  /* 0x0000000000017941 */ /* 0x000fea0003800000 */
.L_x_95:
[----:B------:R-:W-:Y:S05]  /*4110*/  @P1 BRA `(.L_x_97) ;  /* 0x0000000800601947 */ /* 0x000fea0003800000 */
[----:B-----5:R-:W-:-:S04]  /*4120*/  LOP3.LUT R8, R8, 0xff, RZ, 0xc0, !PT ;  /* 0x000000ff08087812 */ /* 0x020fc800078ec0ff */
[----:B------:R-:W-:-:S05]  /*4130*/  F2FP.F16.E4M3.UNPACK_B R8, R8 ;  /* 0x00000008ff08723e */ /* 0x000fca00020006ff */
[----:B0-----:R-:W-:-:S05]  /*4140*/  HADD2.F32 R9, -RZ, R8.H0_H0 ;  /* 0x20000008ff097230 */ /* 0x001fca0000004100 */
[----:B------:R-:W-:-:S04]  /*4150*/  FMUL R9, R9, R10 ;  /* 0x0000000a09097220 */ /* 0x000fc80000400000 */
[----:B------:R-:W-:-:S05]  /*4160*/  FFMA R9, R14, R3, R9 ;  /* 0x000000030e097223 */ /* 0x000fca0000000009 */
[----:B------:R-:W-:-:S05]  /*4170*/  F2FP.SATFINITE.E4M3.F32.PACK_AB_MERGE_C R9, RZ, R9, RZ ;  /* 0x00000009ff09723e */ /* 0x000fca00048070ff */
[----:B------:R0:W-:Y:S01]  /*4180*/  STG.E.U8 desc[UR18][R6.64+0x39], R9 ;  /* 0x0000390906007986 */ /* 0x0001e2000c101112 */
[----:B------:R-:W-:Y:S05]  /*4190*/  BRA `(.L_x_97) ;  /* 0x0000000800407947 */ /* 0x000fea0003800000 */
.L_x_32:
[C---:B------:R-:W-:Y:S01]  /*41a0*/  ISETP.GE.AND P3, PT, R26.reuse, 0x1, PT ;  /* 0x000000011a00780c */ /* 0x040fe20003f66270 */
[-C--:B--2---:R-:W-:Y:S01]  /*41b0*/  FMUL R79, R79, R3.reuse ;  /* 0x000000034f4f7220 */ /* 0x084fe20000400000 */
[----:B------:R-:W-:Y:S01]  /*41c0*/  ISETP.GE.AND P0, PT, R26, 0x2, PT ;  /* 0x000000021a00780c */ /* 0x000fe20003f06270 */
[-C--:B------:R-:W-:Y:S01]  /*41d0*/  FMUL R78, R78, R3.reuse ;  /* 0x000000034e4e7220 */ /* 0x080fe20000400000 */
[----:B------:R-:W-:Y:S01]  /*41e0*/  ISETP.LT.OR P1, PT, R25, 0x1, !P3 ;  /* 0x000000011900780c */ /* 0x000fe20005f21670 */
[-C--:B------:R-:W-:Y:S01]  /*41f0*/  FMUL R77, R77, R3.reuse ;  /* 0x000000034d4d7220 */ /* 0x080fe20000400000 */
[C---:B------:R-:W-:Y:S01]  /*4200*/  ISETP.LT.OR P2, PT, R25.reuse, 0x1, !P0 ;  /* 0x000000011900780c */ /* 0x040fe20004741670 */
[-C--:B------:R-:W-:Y:S01]  /*4210*/  FMUL R76, R76, R3.reuse ;  /* 0x000000034c4c7220 */ /* 0x080fe20000400000 */
[----:B------:R-:W-:Y:S01]  /*4220*/  ISETP.LT.OR P3, PT, R25, 0x9, !P3 ;  /* 0x000000091900780c */ /* 0x000fe20005f61670 */
[----:B------:R-:W-:Y:S01]  /*4230*/  FMUL R75, R75, R3 ;  /* 0x000000034b4b7220 */ /* 0x000fe20000400000 */
[----:B------:R-:W-:Y:S01]  /*4240*/  F2FP.SATFINITE.E4M3.F32.PACK_AB_MERGE_C R79, RZ, R79, RZ ;  /* 0x0000004fff4f723e */ /* 0x000fe200048070ff */
[-C--:B------:R-:W-:Y:S01]  /*4250*/  FMUL R74, R74, R3.reuse ;  /* 0x000000034a4a7220 */ /* 0x080fe20000400000 */
[----:B------:R-:W-:Y:S01]  /*4260*/  F2FP.SATFINITE.E4M3.F32.PACK_AB_MERGE_C R13, RZ, R78, RZ ;  /* 0x0000004eff0d723e */ /* 0x000fe200048070ff */
[----:B------:R-:W-:Y:S01]  /*4270*/  FMUL R73, R73, R3 ;  /* 0x0000000349497220 */ /* 0x000fe20000400000 */
[----:B------:R-:W-:Y:S01]  /*4280*/  F2FP.SATFINITE.E4M3.F32.PACK_AB_MERGE_C R77, RZ, R77, RZ ;  /* 0x0000004dff4d723e */ /* 0x000fe200048070ff */
[-C--:B------:R-:W-:Y:S01]  /*4290*/  FMUL R72, R72, R3.reuse ;  /* 0x0000000348487220 */ /* 0x080fe20000400000 */
[----:B------:R-:W-:Y:S01]  /*42a0*/  ISETP.LT.OR P0, PT, R25, 0x9, !P0 ;  /* 0x000000091900780c */ /* 0x000fe20004701670 */
[----:B------:R-:W-:Y:S01]  /*42b0*/  @!P1 STG.E.U8 desc[UR18][R8.64], R79 ;  /* 0x0000004f08009986 */ /* 0x000fe2000c101112 */
[C---:B------:R-:W-:Y:S01]  /*42c0*/  ISETP.GE.AND P1, PT, R26.reuse, 0x9, PT ;  /* 0x000000091a00780c */ /* 0x040fe20003f26270 */
[----:B------:R-:W-:Y:S01]  /*42d0*/  FMUL R71, R71, R3 ;  /* 0x0000000347477220 */ /* 0x000fe20000400000 */
[----:B------:R-:W-:Y:S01]  /*42e0*/  F2FP.SATFINITE.E4M3.F32.PACK_AB_MERGE_C R75, RZ, R75, RZ ;  /* 0x0000004bff4b723e */ /* 0x000fe200048070ff */
[----:B------:R0:W-:Y:S01]  /*42f0*/  @!P2 STG.E.U8 desc[UR18][R8.64+0x1], R13 ;  /* 0x0000010d0800a986 */ /* 0x0001e2000c101112 */
[----:B------:R-:W-:Y:S01]  /*4300*/  ISETP.GE.AND P2, PT, R26, 0xa, PT ;  /* 0x0000000a1a00780c */ /* 0x000fe20003f46270 */
[-C--:B------:R-:W-:Y:S01]  /*4310*/  FMUL R70, R70, R3.reuse ;  /* 0x0000000346467220 */ /* 0x080fe20000400000 */
[----:B------:R-:W-:Y:S01]  /*4320*/  F2FP.SATFINITE.E4M3.F32.PACK_AB_MERGE_C R17, RZ, R74, RZ ;  /* 0x0000004aff11723e */ /* 0x000fe200048070ff */
[----:B------:R-:W-:Y:S01]  /*4330*/  @!P3 STG.E.U8 desc[UR18][R6.64], R77 ;  /* 0x0000004d0600b986 */ /* 0x000fe2000c101112 */
[C---:B------:R-:W-:Y:S01]  /*4340*/  ISETP.LT.OR P3, PT, R25.reuse, 0x1, !P1 ;  /* 0x000000011900780c */ /* 0x040fe20004f61670 */
[-C--:B------:R-:W-:Y:S01]  /*4350*/  FMUL R68, R68, R3.reuse ;  /* 0x0000000344447220 */ /* 0x080fe20000400000 */
[----:B------:R-:W-:Y:S01]  /*4360*/  ISETP.LT.OR P5, PT, R25, 0x1, !P2 ;  /* 0x000000011900780c */ /* 0x000fe200057a1670 */
[-C--:B------:R-:W-:Y:S01]  /*4370*/  FMUL R67, R67, R3.reuse ;  /* 0x0000000343437220 */ /* 0x080fe20000400000 */
[----:B------:R-:W-:Y:S01]  /*4380*/  ISETP.LT.OR P1, PT, R25, 0x9, !P1 ;  /* 0x000000091900780c */ /* 0x000fe20004f21670 */
[----:B------:R-:W-:Y:S01]  /*4390*/  FMUL R65, R65, R3 ;  /* 0x0000000341417220 */ /* 0x000fe20000400000 */
[----:B------:R-:W-:Y:S01]  /*43a0*/  F2FP.SATFINITE.E4M3.F32.PACK_AB_MERGE_C R73, RZ, R73, RZ ;  /* 0x00000049ff49723e */ /* 0x000fe200048070ff */
[-C--:B------:R-:W-:Y:S01]  /*43b0*/  FMUL R66, R66, R3.reuse ;  /* 0x0000000342427220 */ /* 0x080fe20000400000 */
[----:B0-----:R-:W-:Y:S01]  /*43c0*/  F2FP.SATFINITE.E4M3.F32.PACK_AB_MERGE_C R13, RZ, R76, RZ ;  /* 0x0000004cff0d723e */ /* 0x001fe200048070ff */
[-C--:B------:R-:W-:Y:S01]  /*43d0*/  FMUL R64, R64, R3.reuse ;  /* 0x0000000340407220 */ /* 0x080fe20000400000 */
[----:B------:R-:W-:Y:S01]  /*43e0*/  ISETP.LT.OR P2, PT, R25, 0x9, !P2 ;  /* 0x000000091900780c */ /* 0x000fe20005741670 */
[-C--:B------:R-:W-:Y:S01]  /*43f0*/  FMUL R63, R63, R3.reuse ;  /* 0x000000033f3f7220 */ /* 0x080fe20000400000 */
[----:B------:R-:W-:Y:S01]  /*4400*/  F2FP.SATFINITE.E4M3.F32.PACK_AB_MERGE_C R27, RZ, R72, RZ ;  /* 0x00000048ff1b723e */ /* 0x000fe200048070ff */
[----:B------:R0:W-:Y:S01]  /*4410*/  @!P0 STG.E.U8 desc[UR18][R6.64+0x1], R13 ;  /* 0x0000010d06008986 */ /* 0x0001e2000c101112 */
[C---:B------:R-:W-:Y:S01]  /*4420*/  ISETP.GE.AND P0, PT, R26.reuse, 0x11, PT ;  /* 0x000000111a00780c */ /* 0x040fe20003f06270 */
[----:B------:R-:W-:Y:S01]  /*4430*/  FMUL R61, R61, R3 ;  /* 0x000000033d3d7220 */ /* 0x000fe20000400000 */
[----:B------:R-:W-:Y:S01]  /*4440*/  F2FP.SATFINITE.E4M3.F32.PACK_AB_MERGE_C R71, RZ, R71, RZ ;  /* 0x00000047ff47723e */ /* 0x000fe200048070ff */
[----:B------:R-:W-:Y:S01]  /*4450*/  @!P3 STG.E.U8 desc[UR18][R8.64+0x8], R75 ;  /* 0x0000084b0800b986 */ /* 0x000fe2000c101112 */
[----:B------:R-:W-:Y:S01]  /*4460*/  ISETP.GE.AND P3, PT, R26, 0x12, PT ;  /* 0x000000121a00780c */ /* 0x000fe20003f66270 */
[----:B------:R-:W-:Y:S01]  /*4470*/  FMUL R62, R62, R3 ;  /* 0x000000033e3e7220 */ /* 0x000fe20000400000 */
[----:B------:R-:W-:Y:S01]  /*4480*/  F2FP.SATFINITE.E4M3.F32.PACK_AB_MERGE_C R67, RZ, R67, RZ ;  /* 0x00000043ff43723e */ /* 0x000fe200048070ff */
[----:B------:R1:W-:Y:S01]  /*4490*/  @!P5 STG.E.U8 desc[UR18][R8.64+0x9], R17 ;  /* 0x000009110800d986 */ /* 0x0003e2000c101112 */
[----:B------:R-:W-:Y:S01]  /*44a0*/  ISETP.LT.OR P5, PT, R25, 0x1, !P3 ;  /* 0x000000011900780c */ /* 0x000fe20005fa1670 */
[-C--:B------:R-:W-:Y:S01]  /*44b0*/  FMUL R59, R59, R3.reuse ;  /* 0x000000033b3b7220 */ /* 0x080fe20000400000 */
[C---:B------:R-:W-:Y:S01]  /*44c0*/  ISETP.LT.OR P3, PT, R25.reuse, 0x9, !P3 ;  /* 0x000000091900780c */ /* 0x040fe20005f61670 */
[----:B------:R-:W-:Y:S01]  /*44d0*/  @!P1 STG.E.U8 desc[UR18][R6.64+0x8], R73 ;  /* 0x0000084906009986 */ /* 0x000fe2000c101112 */
[----:B------:R-:W-:Y:S01]  /*44e0*/  ISETP.LT.OR P1, PT, R25, 0x1, !P0 ;  /* 0x000000011900780c */ /* 0x000fe20004721670 */
[-C--:B------:R-:W-:Y:S01]  /*44f0*/  FMUL R60, R60, R3.reuse ;  /* 0x000000033c3c7220 */ /* 0x080fe20000400000 */
[----:B0-----:R-:W-:Y:S01]  /*4500*/  F2FP.SATFINITE.E4M3.F32.PACK_AB_MERGE_C R13, RZ, R70, RZ ;  /* 0x00000046ff0d723e */ /* 0x001fe200048070ff */
[----:B------:R-:W-:Y:S01]  /*4510*/  @!P2 STG.E.U8 desc[UR18][R6.64+0x9], R27 ;  /* 0x0000091b0600a986 */ /* 0x000fe2000c101112 */
[----:B------:R-:W-:Y:S01]  /*4520*/  ISETP.GE.AND P2, PT, R26, 0x19, PT ;  /* 0x000000191a00780c */ /* 0x000fe20003f46270 */
[-C--:B------:R-:W-:Y:S01]  /*4530*/  FMUL R57, R57, R3.reuse ;  /* 0x0000000339397220 */ /* 0x080fe20000400000 */
[C---:B------:R-:W-:Y:S01]  /*4540*/  ISETP.LT.OR P0, PT, R25.reuse, 0x9, !P0 ;  /* 0x000000091900780c */ /* 0x040fe20004701670 */
[-C--:B------:R-:W-:Y:S01]  /*4550*/  FMUL R58, R58, R3.reuse ;  /* 0x000000033a3a7220 */ /* 0x080fe20000400000 */
[----:B------:R-:W-:Y:S01]  /*4560*/  ISETP.LT.OR P6, PT, R25, 0x1, !P2 ;  /* 0x000000011900780c */ /* 0x000fe200057c1670 */
[----:B------:R0:W-:Y:S01]  /*4570*/  @!P5 STG.E.U8 desc[UR18][R8.64+0x11], R13 ;  /* 0x0000110d0800d986 */ /* 0x0001e2000c101112 */
[----:B-1----:R-:W-:Y:S01]  /*4580*/  F2FP.SATFINITE.E4M3.F32.PACK_AB_MERGE_C R17, RZ, R68, RZ ;  /* 0x00000044ff11723e */ /* 0x002fe200048070ff */
[----:B------:R-:W-:Y:S01]  /*4590*/  FMUL R56, R56, R3 ;  /* 0x0000000338387220 */ /* 0x000fe20000400000 */
[----:B------:R-:W-:Y:S01]  /*45a0*/  F2FP.SATFINITE.E4M3.F32.PACK_AB_MERGE_C R65, RZ, R65, RZ ;  /* 0x00000041ff41723e */ /* 0x000fe200048070ff */
[----:B------:R-:W-:Y:S01]  /*45b0*/  @!P1 STG.E.U8 desc[UR18][R8.64+0x10], R71 ;  /* 0x0000104708009986 */ /* 0x000fe2000c101112 */
[----:B------:R-:W-:Y:S01]  /*45c0*/  ISETP.GE.AND P1, PT, R26, 0x1a, PT ;  /* 0x0000001a1a00780c */ /* 0x000fe20003f26270 */
[-C--:B------:R-:W-:Y:S01]  /*45d0*/  FMUL R23, R23, R3.reuse ;  /* 0x0000000317177220 */ /* 0x080fe20000400000 */
[C---:B------:R-:W-:Y:S01]  /*45e0*/  ISETP.LT.OR P2, PT, R25.reuse, 0x9, !P2 ;  /* 0x000000091900780c */ /* 0x040fe20005741670 */
[----:B------:R1:W-:Y:S01]  /*45f0*/  @!P3 STG.E.U8 desc[UR18][R6.64+0x11], R17 ;  /* 0x000011110600b986 */ /* 0x0003e2000c101112 */
[----:B------:R-:W-:Y:S01]  /*4600*/  ISETP.LT.OR P5, PT, R25, 0x1, !P1 ;  /* 0x000000011900780c */ /* 0x000fe20004fa1670 */
[-C--:B------:R-:W-:Y:S01]  /*4610*/  FMUL R21, R21, R3.reuse ;  /* 0x0000000315157220 */ /* 0x080fe20000400000 */
[----:B------:R-:W-:Y:S01]  /*4620*/  ISETP.LT.OR P3, PT, R25, 0x9, !P1 ;  /* 0x000000091900780c */ /* 0x000fe20004f61670 */
[----:B------:R-:W-:Y:S01]  /*4630*/  @!P0 STG.E.U8 desc[UR18][R6.64+0x10], R67 ;  /* 0x0000104306008986 */ /* 0x000fe2000c101112 */
[----:B0-----:R-:W-:Y:S01]  /*4640*/  F2FP.SATFINITE.E4M3.F32.PACK_AB_MERGE_C R13, RZ, R66, RZ ;  /* 0x00000042ff0d723e */ /* 0x001fe200048070ff */
[-C--:B------:R-:W-:Y:S01]  /*4650*/  FMUL R22, R22, R3.reuse ;  /* 0x0000000316167220 */ /* 0x080fe20000400000 */
[C---:B------:R-:W-:Y:S01]  /*4660*/  ISETP.GE.AND P0, PT, R26.reuse, 0x21, PT ;  /* 0x000000211a00780c */ /* 0x040fe20003f06270 */
[----:B------:R-:W-:Y:S01]  /*4670*/  @!P6 STG.E.U8 desc[UR18][R8.64+0x18], R65 ;  /* 0x000018410800e986 */ /* 0x000fe2000c101112 */
[----:B------:R-:W-:Y:S01]  /*4680*/  ISETP.GE.AND P1, PT, R26, 0x22, PT ;  /* 0x000000221a00780c */ /* 0x000fe20003f26270 */
[-C--:B------:R-:W-:Y:S01]  /*4690*/  FMUL R19, R19, R3.reuse ;  /* 0x0000000313137220 */ /* 0x080fe20000400000 */
[C---:B------:R-:W-:Y:S01]  /*46a0*/  ISETP.LT.OR P6, PT, R25.reuse, 0x1, !P0 ;  /* 0x000000011900780c */ /* 0x040fe200047c1670 */
[-C--:B------:R-:W-:Y:S01]  /*46b0*/  FMUL R20, R20, R3.reuse ;  /* 0x0000000314147220 */ /* 0x080fe20000400000 */
[----:B-1----:R-:W-:Y:S01]  /*46c0*/  F2FP.SATFINITE.E4M3.F32.PACK_AB_MERGE_C R17, RZ, R64, RZ ;  /* 0x00000040ff11723e */ /* 0x002fe200048070ff */
[----:B------:R0:W-:Y:S01]  /*46d0*/  @!P5 STG.E.U8 desc[UR18][R8.64+0x19], R13 ;  /* 0x0000190d0800d986 */ /* 0x0001e2000c101112 */
[----:B------:R-:W-:Y:S01]  /*46e0*/  ISETP.LT.OR P5, PT, R25, 0x1, !P1 ;  /* 0x000000011900780c */ /* 0x000fe20004fa1670 */
[----:B------:R-:W-:Y:S01]  /*46f0*/  FMUL R15, R15, R3 ;  /* 0x000000030f0f7220 */ /* 0x000fe20000400000 */
[----:B------:R-:W-:Y:S01]  /*4700*/  F2FP.SATFINITE.E4M3.F32.PACK_AB_MERGE_C R63, RZ, R63, RZ ;  /* 0x0000003fff3f723e */ /* 0x000fe200048070ff */
[----:B------:R1:W-:Y:S01]  /*4710*/  @!P3 STG.E.U8 desc[UR18][R6.64+0x19], R17 ;  /* 0x000019110600b986 */ /* 0x0003e2000c101112 */
[----:B------:R-:W-:Y:S01]  /*4720*/  F2FP.SATFINITE.E4M3.F32.PACK_AB_MERGE_C R61, RZ, R61, RZ ;  /* 0x0000003dff3d723e */ /* 0x000fe200048070ff */
[-C--:B------:R-:W-:Y:S01]  /*4730*/  FMUL R18, R18, R3.reuse ;  /* 0x0000000312127220 */ /* 0x080fe20000400000 */
[----:B------:R-:W-:Y:S01]  /*4740*/  F2FP.SATFINITE.E4M3.F32.PACK_AB_MERGE_C R27, RZ, R62, RZ ;  /* 0x0000003eff1b723e */ /* 0x000fe200048070ff */
[----:B------:R-:W-:Y:S01]  /*4750*/  @!P2 STG.E.U8 desc[UR18][R6.64+0x18], R63 ;  /* 0x0000183f0600a986 */ /* 0x000fe2000c101112 */
[----:B------:R-:W-:Y:S01]  /*4760*/  ISETP.LT.OR P3, PT, R25, 0x9, !P1 ;  /* 0x000000091900780c */ /* 0x000fe20004f61670 */
[-C--:B------:R-:W-:Y:S01]  /*4770*/  FMUL R11, R11, R3.reuse ;  /* 0x000000030b0b7220 */ /* 0x080fe20000400000 */
[----:B------:R-:W-:Y:S01]  /*4780*/  ISETP.GE.AND P2, PT, R26, 0x29, PT ;  /* 0x000000291a00780c */ /* 0x000fe20003f46270 */
[----:B------:R-:W-:Y:S01]  /*4790*/  @!P6 STG.E.U8 desc[UR18][R8.64+0x20], R61 ;  /* 0x0000203d0800e986 */ /* 0x000fe2000c101112 */
[C---:B------:R-:W-:Y:S01]  /*47a0*/  ISETP.LT.OR P0, PT, R25.reuse, 0x9, !P0 ;  /* 0x000000091900780c */ /* 0x040fe20004701670 */
[----:B------:R-:W-:Y:S01]  /*47b0*/  FMUL R14, R14, R3 ;  /* 0x000000030e0e7220 */ /* 0x000fe20000400000 */
[----:B------:R-:W-:Y:S01]  /*47c0*/  ISETP.GE.AND P1, PT, R26, 0x2a, PT ;  /* 0x0000002a1a00780c */ /* 0x000fe20003f26270 */
[----:B------:R-:W-:Y:S01]  /*47d0*/  @!P5 STG.E.U8 desc[UR18][R8.64+0x21], R27 ;  /* 0x0000211b0800d986 */ /* 0x000fe2000c101112 */
[----:B------:R-:W-:-:S02]  /*47e0*/  ISETP.LT.OR P6, PT, R25, 0x1, !P2 ;  /* 0x000000011900780c */ /* 0x000fc400057c1670 */
[C---:B------:R-:W-:Y:S02]  /*47f0*/  ISETP.LT.OR P5, PT, R25.reuse, 0x1, !P1 ;  /* 0x000000011900780c */ /* 0x040fe40004fa1670 */
[----:B------:R-:W-:Y:S02]  /*4800*/  F2FP.SATFINITE.E4M3.F32.PACK_AB_MERGE_C R59, RZ, R59, RZ ;  /* 0x0000003bff3b723e */ /* 0x000fe400048070ff */
[----:B0-----:R-:W-:Y:S02]  /*4810*/  F2FP.SATFINITE.E4M3.F32.PACK_AB_MERGE_C R13, RZ, R60, RZ ;  /* 0x0000003cff0d723e */ /* 0x001fe400048070ff */
[----:B------:R-:W-:Y:S01]  /*4820*/  F2FP.SATFINITE.E4M3.F32.PACK_AB_MERGE_C R57, RZ, R57, RZ ;  /* 0x00000039ff39723e */ /* 0x000fe200048070ff */
[----:B------:R-:W-:Y:S01]  /*4830*/  @!P0 STG.E.U8 desc[UR18][R6.64+0x20], R59 ;  /* 0x0000203b06008986 */ /* 0x000fe2000c101112 */
[----:B-1----:R-:W-:Y:S02]  /*4840*/  F2FP.SATFINITE.E4M3.F32.PACK_AB_MERGE_C R17, RZ, R58, RZ ;  /* 0x0000003aff11723e */ /* 0x002fe400048070ff */
[C---:B------:R-:W-:Y:S01]  /*4850*/  ISETP.LT.OR P1, PT, R25.reuse, 0x9, !P1 ;  /* 0x000000091900780c */ /* 0x040fe20004f21670 */
[----:B------:R0:W-:Y:S01]  /*4860*/  @!P3 STG.E.U8 desc[UR18][R6.64+0x21], R13 ;  /* 0x0000210d0600b986 */ /* 0x0001e2000c101112 */
[----:B------:R-:W-:-:S02]  /*4870*/  ISETP.LT.OR P2, PT, R25, 0x9, !P2 ;  /* 0x000000091900780c */ /* 0x000fc40005741670 */
[C---:B------:R-:W-:Y:S01]  /*4880*/  ISETP.GE.AND P3, PT, R26.reuse, 0x31, PT ;  /* 0x000000311a00780c */ /* 0x040fe20003f66270 */
[----:B------:R-:W-:Y:S01]  /*4890*/  @!P6 STG.E.U8 desc[UR18][R8.64+0x28], R57 ;  /* 0x000028390800e986 */ /* 0x000fe2000c101112 */
[----:B------:R-:W-:Y:S02]  /*48a0*/  ISETP.GE.AND P0, PT, R26, 0x32, PT ;  /* 0x000000321a00780c */ /* 0x000fe40003f06270 */
[----:B------:R-:W-:Y:S01]  /*48b0*/  F2FP.SATFINITE.E4M3.F32.PACK_AB_MERGE_C R23, RZ, R23, RZ ;  /* 0x00000017ff17723e */ /* 0x000fe200048070ff */
[----:B------:R1:W-:Y:S01]  /*48c0*/  @!P5 STG.E.U8 desc[UR18][R8.64+0x29], R17 ;  /* 0x000029110800d986 */ /* 0x0003e2000c101112 */
[C---:B------:R-:W-:Y:S02]  /*48d0*/  ISETP.LT.OR P5, PT, R25.reuse, 0x1, !P3 ;  /* 0x000000011900780c */ /* 0x040fe40005fa1670 */
[----:B------:R-:W-:Y:S02]  /*48e0*/  ISETP.LT.OR P6, PT, R25, 0x1, !P0 ;  /* 0x000000011900780c */ /* 0x000fe400047c1670 */
[----:B0-----:R-:W-:Y:S01]  /*48f0*/  F2FP.SATFINITE.E4M3.F32.PACK_AB_MERGE_C R13, RZ, R56, RZ ;  /* 0x00000038ff0d723e */ /* 0x001fe200048070ff */
[----:B------:R-:W-:Y:S01]  /*4900*/  @!P2 STG.E.U8 desc[UR18][R6.64+0x28], R23 ;  /* 0x000028170600a986 */ /* 0x000fe2000c101112 */
[----:B------:R-:W-:-:S02]  /*4910*/  F2FP.SATFINITE.E4M3.F32.PACK_AB_MERGE_C R21, RZ, R21, RZ ;  /* 0x00000015ff15723e */ /* 0x000fc400048070ff */
[C---:B------:R-:W-:Y:S01]  /*4920*/  ISETP.GE.AND P2, PT, R26.reuse, 0x3a, PT ;  /* 0x0000003a1a00780c */ /* 0x040fe20003f46270 */
[----:B------:R0:W-:Y:S01]  /*4930*/  @!P1 STG.E.U8 desc[UR18][R6.64+0x29], R13 ;  /* 0x0000290d06009986 */ /* 0x0001e2000c101112 */
[C---:B------:R-:W-:Y:S02]  /*4940*/  ISETP.LT.OR P1, PT, R25.reuse, 0x9, !P3 ;  /* 0x000000091900780c */ /* 0x040fe40005f21670 */
[----:B-1----:R-:W-:Y:S01]  /*4950*/  F2FP.SATFINITE.E4M3.F32.PACK_AB_MERGE_C R17, RZ, R22, RZ ;  /* 0x00000016ff11723e */ /* 0x002fe200048070ff */
[----:B------:R-:W-:Y:S01]  /*4960*/  @!P5 STG.E.U8 desc[UR18][R8.64+0x30], R21 ;  /* 0x000030150800d986 */ /* 0x000fe2000c101112 */
[----:B------:R-:W-:Y:S02]  /*4970*/  ISETP.GE.AND P3, PT, R26, 0x39, PT ;  /* 0x000000391a00780c */ /* 0x000fe40003f66270 */
[C---:B------:R-:W-:Y:S01]  /*4980*/  ISETP.LT.OR P0, PT, R25.reuse, 0x9, !P0 ;  /* 0x000000091900780c */ /* 0x040fe20004701670 */
[----:B------:R1:W-:Y:S01]  /*4990*/  @!P6 STG.E.U8 desc[UR18][R8.64+0x31], R17 ;  /* 0x000031110800e986 */ /* 0x0003e2000c101112 */
[----:B------:R-:W-:-:S02]  /*49a0*/  ISETP.LT.OR P5, PT, R25, 0x1, !P3 ;  /* 0x000000011900780c */ /* 0x000fc40005fa1670 */
[C---:B------:R-:W-:Y:S02]  /*49b0*/  ISETP.LT.OR P6, PT, R25.reuse, 0x1, !P2 ;  /* 0x000000011900780c */ /* 0x040fe400057c1670 */
[C---:B------:R-:W-:Y:S02]  /*49c0*/  ISETP.LT.OR P3, PT, R25.reuse, 0x9, !P3 ;  /* 0x000000091900780c */ /* 0x040fe40005f61670 */
[----:B------:R-:W-:Y:S02]  /*49d0*/  ISETP.LT.OR P2, PT, R25, 0x9, !P2 ;  /* 0x000000091900780c */ /* 0x000fe40005741670 */
[----:B------:R-:W-:Y:S02]  /*49e0*/  F2FP.SATFINITE.E4M3.F32.PACK_AB_MERGE_C R19, RZ, R19, RZ ;  /* 0x00000013ff13723e */ /* 0x000fe400048070ff */
[----:B0-----:R-:W-:Y:S02]  /*49f0*/  F2FP.SATFINITE.E4M3.F32.PACK_AB_MERGE_C R13, RZ, R20, RZ ;  /* 0x00000014ff0d723e */ /* 0x001fe400048070ff */
[----:B------:R-:W-:Y:S01]  /*4a00*/  F2FP.SATFINITE.E4M3.F32.PACK_AB_MERGE_C R15, RZ, R15, RZ ;  /* 0x0000000fff0f723e */ /* 0x000fe200048070ff */
[----:B------:R0:W-:Y:S01]  /*4a10*/  @!P1 STG.E.U8 desc[UR18][R6.64+0x30], R19 ;  /* 0x0000301306009986 */ /* 0x0001e2000c101112 */
[----:B-1----:R-:W-:-:S02]  /*4a20*/  F2FP.SATFINITE.E4M3.F32.PACK_AB_MERGE_C R17, RZ, R18, RZ ;  /* 0x00000012ff11723e */ /* 0x002fc400048070ff */
[----:B------:R-:W-:Y:S01]  /*4a30*/  F2FP.SATFINITE.E4M3.F32.PACK_AB_MERGE_C R11, RZ, R11, RZ ;  /* 0x0000000bff0b723e */ /* 0x000fe200048070ff */
[----:B------:R0:W-:Y:S01]  /*4a40*/  @!P0 STG.E.U8 desc[UR18][R6.64+0x31], R13 ;  /* 0x0000310d06008986 */ /* 0x0001e2000c101112 */
[----:B------:R-:W-:-:S03]  /*4a50*/  F2FP.SATFINITE.E4M3.F32.PACK_AB_MERGE_C R21, RZ, R14, RZ ;  /* 0x0000000eff15723e */ /* 0x000fc600048070ff */
[----:B------:R0:W-:Y:S04]  /*4a60*/  @!P5 STG.E.U8 desc[UR18][R8.64+0x38], R15 ;  /* 0x0000380f0800d986 */ /* 0x0001e8000c101112 */
[----:B------:R0:W-:Y:S04]  /*4a70*/  @!P6 STG.E.U8 desc[UR18][R8.64+0x39], R17 ;  /* 0x000039110800e986 */ /* 0x0001e8000c101112 */
[----:B------:R0:W-:Y:S04]  /*4a80*/  @!P3 STG.E.U8 desc[UR18][R6.64+0x38], R11 ;  /* 0x0000380b0600b986 */ /* 0x0001e8000c101112 */
[----:B------:R0:W-:Y:S02]  /*4a90*/  @!P2 STG.E.U8 desc[UR18][R6.64+0x39], R21 ;  /* 0x000039150600a986 */ /* 0x0001e4000c101112 */
.L_x_97:
[----:B------:R-:W-:Y:S05]  /*4aa0*/  BSYNC B0 ;  /* 0x0000000000007941 */ /* 0x000fea0003800000 */
.L_x_31:
[----:B------:R-:W-:Y:S01]  /*4ab0*/  ULDC UR6, c[0x0][0xc] ;  /* 0x0000030000067ab9 */ /* 0x000fe20000000800 */
[----:B------:R-:W-:Y:S01]  /*4ac0*/  ULDC UR7, c[0x0][0x10] ;  /* 0x0000040000077ab9 */ /* 0x000fe20000000800 */
[----:B0-----:R-:W0:Y:S01]  /*4ad0*/  LDC R9, c[0x0][0x14] ;  /* 0x00000500ff097b82 */ /* 0x001e220000000800 */
[----:B------:R-:W-:Y:S01]  /*4ae0*/  UIMAD.WIDE.U32 UR6, UR6, UR7, URZ ;  /* 0x00000007060672a5 */ /* 0x000fe2000f8e003f */
[----:B------:R-:W-:Y:S02]  /*4af0*/  IMAD.MOV.U32 R6, RZ, RZ, R0 ;  /* 0x000000ffff067224 */ /* 0x000fe400078e0000 */
[----:B------:R-:W-:Y:S02]  /*4b00*/  IMAD.MOV.U32 R7, RZ, RZ, R5 ;  /* 0x000000ffff077224 */ /* 0x000fe400078e0005 */
[----:B------:R-:W-:Y:S02]  /*4b10*/  IMAD.MOV.U32 R13, RZ, RZ, -0x1 ;  /* 0xffffffffff0d7424 */ /* 0x000fe400078e00ff */
[----:B------:R-:W-:-:S02]  /*4b20*/  IMAD.MOV.U32 R69, RZ, RZ, -0x1 ;  /* 0xffffffffff457424 */ /* 0x000fc400078e00ff */
[----:B0-----:R-:W-:-:S04]  /*4b30*/  IMAD.WIDE.U32 R6, R9, UR6, R6 ;  /* 0x0000000609067c25 */ /* 0x001fc8000f8e0006 */
[----:B------:R-:W-:Y:S01]  /*4b40*/  IMAD R5, R9, UR7, RZ ;  /* 0x0000000709057c24 */ /* 0x000fe2000f8e02ff */
[----:B------:R-:W-:Y:S01]  /*4b50*/  ULDC.64 UR6, c[0x0][0x650] ;  /* 0x0001940000067ab9 */ /* 0x000fe20000000a00 */
[----:B------:R-:W-:Y:S01]  /*4b60*/  IMAD.MOV.U32 R0, RZ, RZ, R6 ;  /* 0x000000ffff007224 */ /* 0x000fe200078e0006 */
[----:B------:R-:W-:Y:S01]  /*4b70*/  ISETP.GE.U32.AND P0, PT, R6, UR6, PT ;  /* 0x0000000606007c0c */ /* 0x000fe2000bf06070 */
[----:B------:R-:W-:Y:S01]  /*4b80*/  IMAD.IADD R5, R7, 0x1, R5 ;  /* 0x0000000107057824 */ /* 0x000fe200078e0205 */
[----:B------:R-:W-:-:S04]  /*4b90*/  PRMT R7, RZ, 0x7610, R7 ;  /* 0x00007610ff077816 */ /* 0x000fc80000000007 */
[----:B------:R-:W-:-:S13]  /*4ba0*/  ISETP.GE.U32.AND.EX P0, PT, R5, UR7, PT, P0 ;  /* 0x0000000705007c0c */ /* 0x000fda000bf06100 */
[----:B------:R-:W-:Y:S05]  /*4bb0*/  @P0 BRA `(.L_x_98) ;  /* 0x0000000400640947 */ /* 0x000fea0003800000 */
[----:B------:R-:W0:Y:S01]  /*4bc0*/  S2R R20, SR_CTAID.X ;  /* 0x0000000000147919 */ /* 0x000e220000002500 */
[----:B------:R-:W0:Y:S01]  /*4bd0*/  LDC.64 R14, c[0x0][0x628] ;  /* 0x00018a00ff0e7b82 */ /* 0x000e220000000a00 */
[----:B------:R-:W-:Y:S01]  /*4be0*/  ULDC UR6, c[0x0][0x150] ;  /* 0x0000540000067ab9 */ /* 0x000fe20000000800 */
[----:B------:R-:W-:Y:S01]  /*4bf0*/  IMAD.MOV.U32 R12, RZ, RZ, R0 ;  /* 0x000000ffff0c7224 */ /* 0x000fe200078e0000 */
[----:B------:R-:W0:Y:S01]  /*4c00*/  S2R R22, SR_CTAID.Y ;  /* 0x0000000000167919 */ /* 0x000e220000002600 */
[----:B------:R-:W-:-:S04]  /*4c10*/  IMAD.MOV.U32 R13, RZ, RZ, R5 ;  /* 0x000000ffff0d7224 */ /* 0x000fc800078e0005 */
[----:B------:R-:W0:Y:S08]  /*4c20*/  LDC R23, c[0x0][0x144] ;  /* 0x00005100ff177b82 */ /* 0x000e300000000800 */
[----:B-1234-:R-:W1:Y:S08]  /*4c30*/  LDC R16, c[0x0][0x630] ;  /* 0x00018c00ff107b82 */ /* 0x01ee700000000800 */
[----:B------:R-:W2:Y:S01]  /*4c40*/  LDC.64 R18, c[0x0][0x620] ;  /* 0x00018800ff127b82 */ /* 0x000ea20000000a00 */
[----:B0-----:R-:W-:-:S04]  /*4c50*/  ISETP.NE.U32.AND P0, PT, R14, RZ, PT ;  /* 0x000000ff0e00720c */ /* 0x001fc80003f05070 */
[----:B------:R-:W-:Y:S02]  /*4c60*/  ISETP.NE.AND.EX P0, PT, R15, RZ, PT, P0 ;  /* 0x000000ff0f00720c */ /* 0x000fe40003f05300 */
[----:B------:R-:W-:-:S05]  /*4c70*/  I2FP.F32.U32 R6, R20 ;  /* 0x0000001400067245 */ /* 0x000fca0000201000 */
[----:B------:R-:W-:-:S04]  /*4c80*/  FMUL R6, R6, UR6 ;  /* 0x0000000606067c20 */ /* 0x000fc80008400000 */
[----:B------:R0:W3:Y:S02]  /*4c90*/  F2I.U32.TRUNC.NTZ R21, R6 ;  /* 0x0000000600157305 */ /* 0x0000e4000020f000 */
[----:B-1----:R-:W-:Y:S05]  /*4ca0*/  @!P0 BRA `(.L_x_99) ;  /* 0x0000000000288947 */ /* 0x002fea0003800000 */
[----:B------:R-:W1:Y:S02]  /*4cb0*/  LDC R7, c[0x0][0x634] ;  /* 0x00018d00ff077b82 */ /* 0x000e640000000800 */
[----:B-1----:R-:W-:-:S05]  /*4cc0*/  IADD3 R11, P0, R0, R7, RZ ;  /* 0x00000007000b7210 */ /* 0x002fca0007f1e0ff */
[----:B------:R-:W-:-:S04]  /*4cd0*/  IMAD.X R17, RZ, RZ, R5, P0 ;  /* 0x000000ffff117224 */ /* 0x000fc800000e0605 */
[----:B0-----:R-:W-:-:S04]  /*4ce0*/  IMAD.WIDE.U32 R6, R17, R14, RZ ;  /* 0x0000000e11067225 */ /* 0x001fc800078e00ff */
[----:B-----5:R-:W-:-:S04]  /*4cf0*/  IMAD.WIDE.U32 R8, P0, R11, R15, R6 ;  /* 0x0000000f0b087225 */ /* 0x020fc80007800006 */
[----:B------:R-:W-:-:S04]  /*4d00*/  IMAD.WIDE.U32 R6, R11, R14, RZ ;  /* 0x0000000e0b067225 */ /* 0x000fc800078e00ff */
[----:B------:R-:W-:Y:S01]  /*4d10*/  IMAD.X R13, RZ, RZ, RZ, P0 ;  /* 0x000000ffff0d7224 */ /* 0x000fe200000e06ff */
[----:B------:R-:W-:Y:S01]  /*4d20*/  IADD3 RZ, P0, R7, R8, RZ ;  /* 0x0000000807ff7210 */ /* 0x000fe20007f1e0ff */
[----:B------:R-:W-:-:S04]  /*4d30*/  IMAD.MOV.U32 R12, RZ, RZ, R9 ;  /* 0x000000ffff0c7224 */ /* 0x000fc800078e0009 */
[----:B------:R-:W-:-:S08]  /*4d40*/  IMAD.WIDE.U32.X R12, R17, R15, R12, P0 ;  /* 0x0000000f110c7225 */ /* 0x000fd000000e040c */
.L_x_99:
[-CC-:B------:R-:W-:Y:S01]  /*4d50*/  SHF.R.U64 R69, R12, R16.reuse, R13.reuse ;  /* 0x000000100c457219 */ /* 0x180fe2000000120d */
[----:B------:R-:W1:Y:S01]  /*4d60*/  LDC.64 R28, c[0x0][0x640] ;  /* 0x00019000ff1c7b82 */ /* 0x000e620000000a00 */
[----:B0-----:R-:W-:Y:S01]  /*4d70*/  SHF.R.U32.HI R6, RZ, R16, R13 ;  /* 0x00000010ff067219 */ /* 0x001fe2000001160d */
[----:B---3--:R-:W-:Y:S01]  /*4d80*/  IMAD.MOV R21, RZ, RZ, -R21 ;  /* 0x000000ffff157224 */ /* 0x008fe200078e0a15 */
[----:B------:R-:W-:Y:S01]  /*4d90*/  IADD3 R9, P0, RZ, -R69, RZ ;  /* 0x80000045ff097210 */ /* 0x000fe20007f1e0ff */
[----:B------:R-:W-:Y:S01]  /*4da0*/  ULDC UR6, c[0x0][0x154] ;  /* 0x0000550000067ab9 */ /* 0x000fe20000000800 */
[----:B------:R-:W-:Y:S02]  /*4db0*/  IMAD.MOV.U32 R11, RZ, RZ, 0x1 ;  /* 0x00000001ff0b7424 */ /* 0x000fe400078e00ff */
[----:B------:R-:W-:Y:S01]  /*4dc0*/  IMAD R21, R23, R21, R20 ;  /* 0x0000001517157224 */ /* 0x000fe200078e0214 */
[----:B------:R-:W0:Y:S01]  /*4dd0*/  LDC R12, c[0x0][0x618] ;  /* 0x00018600ff0c7b82 */ /* 0x000e220000000800 */
[----:B------:R-:W-:-:S02]  /*4de0*/  IMAD.X R7, RZ, RZ, ~R6, P0 ;  /* 0x000000ffff077224 */ /* 0x000fc400000e0e06 */
[----:B------:R-:W-:Y:S02]  /*4df0*/  IMAD.MOV.U32 R6, RZ, RZ, R0 ;  /* 0x000000ffff067224 */ /* 0x000fe400078e0000 */
[-C--:B--2--5:R-:W-:Y:S02]  /*4e00*/  IMAD R8, R7, R18.reuse, RZ ;  /* 0x0000001207087224 */ /* 0x0a4fe400078e02ff */
[----:B------:R-:W-:Y:S01]  /*4e10*/  IMAD.MOV.U32 R7, RZ, RZ, R5 ;  /* 0x000000ffff077224 */ /* 0x000fe200078e0005 */
[----:B------:R-:W2:Y:S01]  /*4e20*/  LDC R24, c[0x0][0x608] ;  /* 0x00018200ff187b82 */ /* 0x000ea20000000800 */
[----:B------:R-:W-:-:S04]  /*4e30*/  IMAD.WIDE.U32 R6, R9, R18, R6 ;  /* 0x0000001209067225 */ /* 0x000fc800078e0006 */
[----:B------:R-:W-:-:S03]  /*4e40*/  IMAD R9, R9, R19, R8 ;  /* 0x0000001309097224 */ /* 0x000fc600078e0208 */
[----:B------:R-:W3:Y:S01]  /*4e50*/  LDC R26, c[0x0][0x658] ;  /* 0x00019600ff1a7b82 */ /* 0x000ee20000000800 */
[----:B------:R-:W-:Y:S01]  /*4e60*/  I2FP.F32.U32 R8, R22 ;  /* 0x0000001600087245 */ /* 0x000fe20000201000 */
[----:B------:R-:W-:Y:S01]  /*4e70*/  IMAD.IADD R7, R7, 0x1, R9 ;  /* 0x0000000107077824 */ /* 0x000fe200078e0209 */
[----:B-1----:R-:W-:Y:S01]  /*4e80*/  ISETP.NE.U32.AND P0, PT, R28, RZ, PT ;  /* 0x000000ff1c00720c */ /* 0x002fe20003f05070 */
[----:B------:R-:W-:Y:S02]  /*4e90*/  IMAD.MOV.U32 R9, RZ, RZ, -0x1 ;  /* 0xffffffffff097424 */ /* 0x000fe400078e00ff */
[----:B------:R-:W-:Y:S02]  /*4ea0*/  FMUL R8, R8, UR6 ;  /* 0x0000000608087c20 */ /* 0x000fe40008400000 */
[----:B------:R-:W1:Y:S01]  /*4eb0*/  LDC R19, c[0x0][0x148] ;  /* 0x00005200ff137b82 */ /* 0x000e620000000800 */
[----:B0-----:R-:W-:Y:S01]  /*4ec0*/  SHF.R.U64 R16, R6, R12, R7 ;  /* 0x0000000c06107219 */ /* 0x001fe20000001207 */
[----:B------:R0:W4:Y:S01]  /*4ed0*/  F2I.U32.TRUNC.NTZ R17, R8 ;  /* 0x0000000800117305 */ /* 0x000122000020f000 */
[----:B------:R-:W-:-:S02]  /*4ee0*/  ISETP.NE.AND.EX P0, PT, R29, RZ, PT, P0 ;  /* 0x000000ff1d00720c */ /* 0x000fc40003f05300 */
[----:B------:R-:W-:-:S03]  /*4ef0*/  SHF.R.U32.HI R7, RZ, R12, R7 ;  /* 0x0000000cff077219 */ /* 0x000fc60000011607 */
[----:B------:R-:W0:Y:S01]  /*4f00*/  LDC R20, c[0x0][0x600] ;  /* 0x00018000ff147b82 */ /* 0x000e220000000800 */
[-CC-:B--2---:R-:W-:Y:S02]  /*4f10*/  SHF.R.U64 R14, R16, R24.reuse, R7.reuse ;  /* 0x00000018100e7219 */ /* 0x184fe40000001207 */
[----:B------:R-:W-:-:S05]  /*4f20*/  SHF.R.U32.HI R7, RZ, R24, R7 ;  /* 0x00000018ff077219 */ /* 0x000fca0000011607 */
[----:B------:R-:W2:Y:S01]  /*4f30*/  LDC R25, c[0x0][0x648] ;  /* 0x00019200ff197b82 */ /* 0x000ea20000000800 */
[-CC-:B---3--:R-:W-:Y:S02]  /*4f40*/  SHF.R.U64 R18, R14, R26.reuse, R7.reuse ;  /* 0x0000001a0e127219 */ /* 0x188fe40000001207 */
[-C--:B------:R-:W-:Y:S02]  /*4f50*/  SHF.L.U32 R9, R9, R26.reuse, RZ ;  /* 0x0000001a09097219 */ /* 0x080fe400000006ff */
[-C--:B------:R-:W-:Y:S01]  /*4f60*/  SHF.R.U32.HI R7, RZ, R26.reuse, R7 ;  /* 0x0000001aff077219 */ /* 0x080fe20000011607 */
[----:B------:R-:W-:Y:S01]  /*4f70*/  IMAD.MOV.U32 R6, RZ, RZ, R18 ;  /* 0x000000ffff067224 */ /* 0x000fe200078e0012 */
[----:B------:R-:W-:Y:S01]  /*4f80*/  SHF.L.U32 R24, R11, R26, RZ ;  /* 0x0000001a0b187219 */ /* 0x000fe200000006ff */
[----:B------:R-:W3:Y:S01]  /*4f90*/  LDC R27, c[0x0][0x638] ;  /* 0x00018e00ff1b7b82 */ /* 0x000ee20000000800 */
[----:B------:R-:W-:-:S07]  /*4fa0*/  LOP3.LUT R23, RZ, R9, RZ, 0x33, !PT ;  /* 0x00000009ff177212 */ /* 0x000fce00078e33ff */
[----:B------:R-:W0:Y:S01]  /*4fb0*/  LDC R30, c[0x0][0x610] ;  /* 0x00018400ff1e7b82 */ /* 0x000e220000000800 */
[----:B----4-:R-:W-:Y:S05]  /*4fc0*/  @!P0 BRA `(.L_x_100) ;  /* 0x0000000000288947 */ /* 0x010fea0003800000 */
[----:B------:R-:W4:Y:S02]  /*4fd0*/  LDC R11, c[0x0][0x64c] ;  /* 0x00019300ff0b7b82 */ /* 0x000f240000000800 */
[----:B----4-:R-:W-:-:S05]  /*4fe0*/  IADD3 R11, P0, R18, R11, RZ ;  /* 0x0000000b120b7210 */ /* 0x010fca0007f1e0ff */
[----:B------:R-:W-:-:S04]  /*4ff0*/  IMAD.X R15, RZ, RZ, R7, P0 ;  /* 0x000000ffff0f7224 */ /* 0x000fc800000e0607 */
[----:B------:R-:W-:-:S04]  /*5000*/  IMAD.WIDE.U32 R6, R15, R28, RZ ;  /* 0x0000001c0f067225 */ /* 0x000fc800078e00ff */
[----:B0-----:R-:W-:-:S04]  /*5010*/  IMAD.WIDE.U32 R8, P0, R11, R29, R6 ;  /* 0x0000001d0b087225 */ /* 0x001fc80007800006 */
[----:B------:R-:W-:-:S04]  /*5020*/  IMAD.WIDE.U32 R6, R11, R28, RZ ;  /* 0x0000001c0b067225 */ /* 0x000fc800078e00ff */
[----:B------:R-:W-:Y:S01]  /*5030*/  IMAD.X R13, RZ, RZ, RZ, P0 ;  /* 0x000000ffff0d7224 */ /* 0x000fe200000e06ff */
[----:B------:R-:W-:Y:S01]  /*5040*/  IADD3 RZ, P0, R7, R8, RZ ;  /* 0x0000000807ff7210 */ /* 0x000fe20007f1e0ff */
[----:B------:R-:W-:-:S04]  /*5050*/  IMAD.MOV.U32 R12, RZ, RZ, R9 ;  /* 0x000000ffff0c7224 */ /* 0x000fc800078e0009 */
[----:B------:R-:W-:-:S08]  /*5060*/  IMAD.WIDE.U32.X R6, R15, R29, R12, P0 ;  /* 0x0000001d0f067225 */ /* 0x000fd000000e040c */
.L_x_100:
[----:B--2---:R-:W-:Y:S01]  /*5070*/  SHF.R.U64 R6, R6, R25, R7 ;  /* 0x0000001906067219 */ /* 0x004fe20000001207 */
[----:B0-----:R-:W-:Y:S01]  /*5080*/  VIADD R11, R20, 0xffffffff ;  /* 0xffffffff140b7836 */ /* 0x001fe20000000000 */
[----:B------:R-:W-:Y:S01]  /*5090*/  LOP3.LUT R9, R14, R23, RZ, 0xc0, !PT ;  /* 0x000000170e097212 */ /* 0x000fe200078ec0ff */
[----:B------:R-:W-:Y:S02]  /*50a0*/  IMAD.MOV R17, RZ, RZ, -R17 ;  /* 0x000000ffff117224 */ /* 0x000fe400078e0a11 */
[----:B------:R-:W-:Y:S02]  /*50b0*/  IMAD.MOV R7, RZ, RZ, -R6 ;  /* 0x000000ffff077224 */ /* 0x000fe400078e0a06 */
[----:B------:R-:W-:Y:S01]  /*50c0*/  IMAD R24, R24, R6, R9 ;  /* 0x0000000618187224 */ /* 0x000fe200078e0209 */
[----:B------:R-:W-:Y:S01]  /*50d0*/  LOP3.LUT R9, R16, R11, RZ, 0xc0, !PT ;  /* 0x0000000b10097212 */ /* 0x000fe200078ec0ff */
[----:B-1----:R-:W-:Y:S02]  /*50e0*/  @P4 IMAD R21, R19, R17, R22 ;  /* 0x0000001113154224 */ /* 0x002fe400078e0216 */
[----:B---3--:R-:W-:-:S02]  /*50f0*/  IMAD R6, R7, R27, R18 ;  /* 0x0000001b07067224 */ /* 0x008fc400078e0212 */
[----:B------:R-:W-:Y:S02]  /*5100*/  IMAD R24, R24, R30, R21 ;  /* 0x0000001e18187224 */ /* 0x000fe400078e0215 */
[----:B------:R-:W-:Y:S02]  /*5110*/  IMAD R9, R6, R20, R9 ;  /* 0x0000001406097224 */ /* 0x000fe400078e0209 */
[----:B------:R-:W-:-:S03]  /*5120*/  IMAD.MOV.U32 R7, RZ, RZ, 0x1 ;  /* 0x00000001ff077424 */ /* 0x000fc600078e00ff */
[----:B------:R-:W-:Y:S02]  /*5130*/  SEL R13, R9, R24, !P4 ;  /* 0x00000018090d7207 */ /* 0x000fe40006000000 */
[----:B------:R-:W-:-:S07]  /*5140*/  SEL R24, R24, R9, !P4 ;  /* 0x0000000918187207 */ /* 0x000fce0006000000 */
.L_x_98:
[----:B------:R-:W-:Y:S01]  /*5150*/  UIADD3 UR5, UR9, UR5, URZ ;  /* 0x0000000509057290 */ /* 0x000fe2000fffe03f */
[----:B------:R-:W-:Y:S01]  /*5160*/  LOP3.LUT P0, RZ, R7, 0xff, RZ, 0xc0, !PT ;  /* 0x000000ff07ff7812 */ /* 0x000fe2000780c0ff */
[----:B------:R-:W-:Y:S02]  /*5170*/  IMAD.MOV.U32 R12, RZ, RZ, R24 ;  /* 0x000000ffff0c7224 */ /* 0x000fe400078e0018 */
[----:B------:R-:W-:Y:S02]  /*5180*/  USHF.R.U32.HI UR6, URZ, 0x2, UR5 ;  /* 0x000000023f067899 */ /* 0x000fe40008011605 */
[----:B------:R-:W-:Y:S02]  /*5190*/  UISETP.GT.U32.AND UP1, UPT, UR5, 0x3, UPT ;  /* 0x000000030500788c */ /* 0x000fe4000bf24070 */
[----:B------:R-:W-:Y:S02]  /*51a0*/  ULOP3.LUT UR6, UR6, 0x1, URZ, 0xc0, !UPT ;  /* 0x0000000106067892 */ /* 0x000fe4000f8ec03f */
[----:B------:R-:W-:-:S02]  /*51b0*/  UISETP.LT.U32.AND UP1, UPT, UR9, 0x4, UP1 ;  /* 0x000000040900788c */ /* 0x000fc40008f21070 */
[----:B------:R-:W-:Y:S02]  /*51c0*/  UISETP.NE.U32.AND UP0, UPT, UR6, 0x1, UPT ;  /* 0x000000010600788c */ /* 0x000fe4000bf05070 */
[----:B------:R-:W-:Y:S02]  /*51d0*/  USEL UR7, URZ, 0x1, !UP1 ;  /* 0x000000013f077887 */ /* 0x000fe4000c800000 */
[----:B------:R-:W-:Y:S02]  /*51e0*/  UISETP.GT.U32.AND UP0, UPT, UR9, 0x3, !UP0 ;  /* 0x000000030900788c */ /* 0x000fe4000c704070 */
[----:B------:R-:W-:Y:S02]  /*51f0*/  ULOP3.LUT UR5, UR5, 0x3, URZ, 0xc0, !UPT ;  /* 0x0000000305057892 */ /* 0x000fe4000f8ec03f */
[----:B------:R-:W-:-:S04]  /*5200*/  USEL UR6, URZ, 0x1, !UP0 ;  /* 0x000000013f067887 */ /* 0x000fc8000c000000 */
[----:B------:R-:W-:Y:S01]  /*5210*/  ULOP3.LUT UR4, UR6, UR4, UR7, 0x96, !UPT ;  /* 0x0000000406047292 */ /* 0x000fe2000f8e9607 */
[----:B------:R-:W-:Y:S11]  /*5220*/  @P0 BRA `(.L_x_101) ;  /* 0xffffffbc00440947 */ /* 0x000ff6000383ffff */
[----:B------:R-:W-:Y:S05]  /*5230*/  EXIT ;  /* 0x000000000000794d */ /* 0x000fea0003800000 */
.L_x_3:
[----:B0-----:R-:W-:Y:S01]  /*5240*/  ULDC.64 UR4, c[0x0][0x650] ;  /* 0x0001940000047ab9 */ /* 0x001fe20000000a00 */
        /* <DEDUP_REMOVED lines=25> */
.L_x_103:
[-CC-:B------:R-:W-:Y:S01]  /*53e0*/  SHF.R.U64 R17, R14, R18.reuse, R15.reuse ;  /* 0x000000120e117219 */ /* 0x180fe2000000120f */
[----:B------:R-:W0:Y:S01]  /*53f0*/  LDC R16, c[0x0][0x618] ;  /* 0x00018600ff107b82 */ /* 0x000e220000000800 */
[----:B------:R-:W-:Y:S01]  /*5400*/  SHF.R.U32.HI R7, RZ, R18, R15 ;  /* 0x00000012ff077219 */ /* 0x000fe2000001160f */
[----:B------:R-:W-:Y:S01]  /*5410*/  ULDC UR4, c[0x0][0x150] ;  /* 0x0000540000047ab9 */ /* 0x000fe20000000800 */
[----:B------:R-:W-:Y:S01]  /*5420*/  IADD3 R9, P0, RZ, -R17, RZ ;  /* 0x80000011ff097210 */ /* 0x000fe20007f1e0ff */
[----:B------:R-:W-:Y:S01]  /*5430*/  IMAD.MOV.U32 R10, RZ, RZ, R0 ;  /* 0x000000ffff0a7224 */ /* 0x000fe200078e0000 */
[----:B------:R-:W-:Y:S01]  /*5440*/  I2FP.F32.U32 R12, R6 ;  /* 0x00000006000c7245 */ /* 0x000fe20000201000 */
[----:B------:R-:W-:Y:S02]  /*5450*/  IMAD.MOV.U32 R11, RZ, RZ, R5 ;  /* 0x000000ffff0b7224 */ /* 0x000fe400078e0005 */
[----:B------:R-:W1:Y:S01]  /*5460*/  LDC.64 R26, c[0x0][0x640] ;  /* 0x00019000ff1a7b82 */ /* 0x000e620000000a00 */
[----:B------:R-:W-:-:S02]  /*5470*/  IMAD.X R7, RZ, RZ, ~R7, P0 ;  /* 0x000000ffff077224 */ /* 0x000fc400000e0e07 */
[----:B------:R-:W-:Y:S01]  /*5480*/  FMUL R13, R12, UR4 ;  /* 0x000000040c0d7c20 */ /* 0x000fe20008400000 */
[----:B------:R-:W-:Y:S01]  /*5490*/  IMAD.WIDE.U32 R10, R9, R20, R10 ;  /* 0x00000014090a7225 */ /* 0x000fe200078e000a */
[----:B------:R-:W-:-:S03]  /*54a0*/  ULDC UR4, c[0x0][0x154] ;  /* 0x0000550000047ab9 */ /* 0x000fc60000000800 */
[----:B------:R-:W-:Y:S01]  /*54b0*/  IMAD R12, R7, R20, RZ ;  /* 0x00000014070c7224 */ /* 0x000fe200078e02ff */
[----:B------:R-:W2:Y:S01]  /*54c0*/  LDC R15, c[0x0][0x144] ;  /* 0x00005100ff0f7b82 */ /* 0x000ea20000000800 */
[----:B------:R-:W3:Y:S02]  /*54d0*/  F2I.U32.TRUNC.NTZ R13, R13 ;  /* 0x0000000d000d7305 */ /* 0x000ee4000020f000 */
[----:B------:R-:W-:Y:S02]  /*54e0*/  IMAD R7, R9, R21, R12 ;  /* 0x0000001509077224 */ /* 0x000fe400078e020c */
[----:B------:R-:W-:Y:S02]  /*54f0*/  IMAD.MOV.U32 R12, RZ, RZ, 0x1 ;  /* 0x00000001ff0c7424 */ /* 0x000fe400078e00ff */
[----:B------:R-:W-:Y:S01]  /*5500*/  IMAD.IADD R7, R11, 0x1, R7 ;  /* 0x000000010b077824 */ /* 0x000fe200078e0207 */
[----:B------:R-:W4:Y:S04]  /*5510*/  LDC R18, c[0x0][0x608] ;  /* 0x00018200ff127b82 */ /* 0x000f280000000800 */
[----:B0-----:R-:W-:-:S02]  /*5520*/  SHF.R.U64 R14, R10, R16, R7 ;  /* 0x000000100a0e7219 */ /* 0x001fc40000001207 */
[----:B------:R-:W-:Y:S02]  /*5530*/  I2FP.F32.U32 R10, R8 ;  /* 0x00000008000a7245 */ /* 0x000fe40000201000 */
[----:B------:R-:W0:Y:S01]  /*5540*/  LDC R25, c[0x0][0x658] ;  /* 0x00019600ff197b82 */ /* 0x000e220000000800 */
[----:B-1----:R-:W-:Y:S01]  /*5550*/  ISETP.NE.U32.AND P0, PT, R26, RZ, PT ;  /* 0x000000ff1a00720c */ /* 0x002fe20003f05070 */
[----:B---3--:R-:W-:Y:S01]  /*5560*/  IMAD.MOV R9, RZ, RZ, -R13 ;  /* 0x000000ffff097224 */ /* 0x008fe200078e0a0d */
[----:B------:R-:W-:Y:S01]  /*5570*/  SHF.R.U32.HI R7, RZ, R16, R7 ;  /* 0x00000010ff077219 */ /* 0x000fe20000011607 */
[----:B------:R-:W-:Y:S01]  /*5580*/  FMUL R10, R10, UR4 ;  /* 0x000000040a0a7c20 */ /* 0x000fe20008400000 */
[----:B------:R-:W-:Y:S01]  /*5590*/  ISETP.NE.AND.EX P0, PT, R27, RZ, PT, P0 ;  /* 0x000000ff1b00720c */ /* 0x000fe20003f05300 */
[----:B------:R-:W-:Y:S02]  /*55a0*/  IMAD.MOV.U32 R16, RZ, RZ, -0x1 ;  /* 0xffffffffff107424 */ /* 0x000fe400078e00ff */
[----:B------:R-:W1:Y:S01]  /*55b0*/  LDC R21, c[0x0][0x148] ;  /* 0x00005200ff157b82 */ /* 0x000e620000000800 */
[----:B--2---:R-:W-:-:S07]  /*55c0*/  IMAD R23, R15, R9, R6 ;  /* 0x000000090f177224 */ /* 0x004fce00078e0206 */
[----:B------:R-:W2:Y:S01]  /*55d0*/  LDC R20, c[0x0][0x600] ;  /* 0x00018000ff147b82 */ /* 0x000ea20000000800 */
[-CC-:B----4-:R-:W-:Y:S02]  /*55e0*/  SHF.R.U64 R19, R14, R18.reuse, R7.reuse ;  /* 0x000000120e137219 */ /* 0x190fe40000001207 */
[----:B------:R-:W-:Y:S02]  /*55f0*/  SHF.R.U32.HI R6, RZ, R18, R7 ;  /* 0x00000012ff067219 */ /* 0x000fe40000011607 */
[----:B------:R3:W4:Y:S03]  /*5600*/  F2I.U32.TRUNC.NTZ R18, R10 ;  /* 0x0000000a00127305 */ /* 0x000726000020f000 */
[----:B------:R-:W1:Y:S01]  /*5610*/  LDC R22, c[0x0][0x648] ;  /* 0x00019200ff167b82 */ /* 0x000e620000000800 */
[-C--:B0-----:R-:W-:Y:S02]  /*5620*/  SHF.L.U32 R9, R16, R25.reuse, RZ ;  /* 0x0000001910097219 */ /* 0x081fe400000006ff */
[----:B------:R-:W-:-:S02]  /*5630*/  SHF.R.U64 R16, R19, R25, R6 ;  /* 0x0000001913107219 */ /* 0x000fc40000001206 */
[-C--:B------:R-:W-:Y:S02]  /*5640*/  SHF.R.U32.HI R7, RZ, R25.reuse, R6 ;  /* 0x00000019ff077219 */ /* 0x080fe40000011606 */
[----:B------:R-:W-:Y:S01]  /*5650*/  SHF.L.U32 R25, R12, R25, RZ ;  /* 0x000000190c197219 */ /* 0x000fe200000006ff */
[----:B------:R-:W0:Y:S01]  /*5660*/  LDC R24, c[0x0][0x638] ;  /* 0x00018e00ff187b82 */ /* 0x000e220000000800 */
[----:B------:R-:W-:Y:S01]  /*5670*/  LOP3.LUT R28, RZ, R9, RZ, 0x33, !PT ;  /* 0x00000009ff1c7212 */ /* 0x000fe200078e33ff */
[----:B------:R-:W-:-:S06]  /*5680*/  IMAD.MOV.U32 R6, RZ, RZ, R16 ;  /* 0x000000ffff067224 */ /* 0x000fcc00078e0010 */
[----:B------:R-:W0:Y:S01]  /*5690*/  LDC R29, c[0x0][0x610] ;  /* 0x00018400ff1d7b82 */ /* 0x000e220000000800 */
[----:B---34-:R-:W-:Y:S05]  /*56a0*/  @!P0 BRA `(.L_x_104) ;  /* 0x0000000000288947 */ /* 0x018fea0003800000 */
        /* <DEDUP_REMOVED lines=10> */
.L_x_104:
[----:B-1----:R-:W-:Y:S01]  /*5750*/  SHF.R.U64 R7, R6, R22, R7 ;  /* 0x0000001606077219 */ /* 0x002fe20000001207 */
[----:B--2---:R-:W-:Y:S01]  /*5760*/  VIADD R11, R20, 0xffffffff ;  /* 0xffffffff140b7836 */ /* 0x004fe20000000000 */
[----:B------:R-:W-:Y:S01]  /*5770*/  LOP3.LUT R6, R19, R28, RZ, 0xc0, !PT ;  /* 0x0000001c13067212 */ /* 0x000fe200078ec0ff */
[----:B------:R-:W-:Y:S02]  /*5780*/  IMAD.MOV R18, RZ, RZ, -R18 ;  /* 0x000000ffff127224 */ /* 0x000fe400078e0a12 */
[----:B------:R-:W-:Y:S02]  /*5790*/  IMAD.MOV R9, RZ, RZ, -R7 ;  /* 0x000000ffff097224 */ /* 0x000fe400078e0a07 */
[----:B------:R-:W-:Y:S01]  /*57a0*/  IMAD R12, R25, R7, R6 ;  /* 0x00000007190c7224 */ /* 0x000fe200078e0206 */
[----:B------:R-:W-:Y:S01]  /*57b0*/  LOP3.LUT R7, R14, R11, RZ, 0xc0, !PT ;  /* 0x0000000b0e077212 */ /* 0x000fe200078ec0ff */
[----:B------:R-:W-:Y:S02]  /*57c0*/  @P4 IMAD R23, R21, R18, R8 ;  /* 0x0000001215174224 */ /* 0x000fe400078e0208 */
[----:B0-----:R-:W-:-:S02]  /*57d0*/  IMAD R6, R9, R24, R16 ;  /* 0x0000001809067224 */ /* 0x001fc400078e0210 */
[----:B------:R-:W-:Y:S02]  /*57e0*/  IMAD R12, R12, R29, R23 ;  /* 0x0000001d0c0c7224 */ /* 0x000fe400078e0217 */
[----:B------:R-:W-:Y:S02]  /*57f0*/  IMAD R7, R6, R20, R7 ;  /* 0x0000001406077224 */ /* 0x000fe400078e0207 */
[----:B------:R-:W-:Y:S02]  /*5800*/  IMAD.MOV.U32 R10, RZ, RZ, 0x1 ;  /* 0x00000001ff0a7424 */ /* 0x000fe400078e00ff */
[----:B------:R-:W-:Y:S01]  /*5810*/  IMAD.MOV.U32 R9, RZ, RZ, R17 ;  /* 0x000000ffff097224 */ /* 0x000fe200078e0011 */
[----:B------:R-:W-:Y:S02]  /*5820*/  SEL R16, R7, R12, !P4 ;  /* 0x0000000c07107207 */ /* 0x000fe40006000000 */
[----:B------:R-:W-:-:S07]  /*5830*/  SEL R12, R12, R7, !P4 ;  /* 0x000000070c0c7207 */ /* 0x000fce0006000000 */
.L_x_102:
[----:B------:R-:W-:-:S08]  /*5840*/  NOP ;  /* 0x0000000000007918 */ /* 0x000fd00000000000 */
[----:B------:R-:W0:-:S00]  /*5850*/  USETMAXREG.DEALLOC.CTAPOOL 0x28 ;  /* 0x00000028000079c8 */ /* 0x000e0000080e0500 */
[----:B0-----:R-:W-:-:S13]  /*5860*/  ISETP.NE.AND P0, PT, R3, RZ, PT ;  /* 0x000000ff0300720c */ /* 0x001fda0003f05270 */
[----:B------:R-:W-:Y:S05]  /*5870*/  @P0 EXIT ;  /* 0x000000000000094d */ /* 0x000fea0003800000 */
[----:B------:R-:W-:Y:S01]  /*5880*/  LOP3.LUT P0, RZ, R10, 0xff, RZ, 0xc0, !PT ;  /* 0x000000ff0aff7812 */ /* 0x000fe2000780c0ff */
[----:B------:R-:W-:Y:S02]  /*5890*/  IMAD.MOV.U32 R11, RZ, RZ, 0x1 ;  /* 0x00000001ff0b7424 */ /* 0x000fe400078e00ff */
[----:B------:R-:W-:-:S10]  /*58a0*/  IMAD.MOV.U32 R10, RZ, RZ, RZ ;  /* 0x000000ffff0a7224 */ /* 0x000fd400078e00ff */
[----:B------:R-:W-:Y:S05]  /*58b0*/  @!P0 BRA `(.L_x_105) ;  /* 0x0000000c003c8947 */ /* 0x000fea0003800000 */
[----:B------:R-:W0:Y:S01]  /*58c0*/  LDC R3, c[0x0][0x28c] ;  /* 0x0000a300ff037b82 */ /* 0x000e220000000800 */
[----:B------:R-:W-:Y:S01]  /*58d0*/  ULDC UR5, c[0x0][0x600] ;  /* 0x0001800000057ab9 */ /* 0x000fe20000000800 */
[----:B------:R-:W-:Y:S01]  /*58e0*/  ULDC UR4, c[0x0][0xc] ;  /* 0x0000030000047ab9 */ /* 0x000fe20000000800 */
[----:B------:R-:W-:Y:S01]  /*58f0*/  UIADD3 UR16, UR5, -0x1, URZ ;  /* 0xffffffff05107890 */ /* 0x000fe2000fffe03f */
[C---:B------:R-:W-:Y:S01]  /*5900*/  LOP3.LUT P3, RZ, R2.reuse, 0x7f, RZ, 0xc0, !PT ;  /* 0x0000007f02ff7812 */ /* 0x040fe2000786c0ff */
[----:B------:R-:W-:Y:S01]  /*5910*/  ULDC UR6, c[0x0][0x658] ;  /* 0x0001960000067ab9 */ /* 0x000fe20000000800 */
[----:B------:R-:W-:Y:S01]  /*5920*/  ULDC UR5, c[0x0][0x10] ;  /* 0x0000040000057ab9 */ /* 0x000fe20000000800 */
[----:B------:R-:W-:Y:S01]  /*5930*/  UMOV UR7, 0xffffffff ;  /* 0xffffffff00077882 */ /* 0x000fe20000000000 */
[----:B------:R-:W-:Y:S01]  /*5940*/  UMOV UR8, 0x1 ;  /* 0x0000000100087882 */ /* 0x000fe20000000000 */
[----:B------:R-:W-:Y:S01]  /*5950*/  UIMAD.WIDE.U32 UR4, UR4, UR5, URZ ;  /* 0x00000005040472a5 */ /* 0x000fe2000f8e003f */
[----:B------:R-:W-:Y:S01]  /*5960*/  LOP3.LUT P0, RZ, R2, 0x1f, RZ, 0xc0, !PT ;  /* 0x0000001f02ff7812 */ /* 0x000fe2000780c0ff */
[----:B------:R-:W-:Y:S01]  /*5970*/  USHF.L.U32 UR7, UR7, UR6, URZ ;  /* 0x0000000607077299 */ /* 0x000fe2000800063f */
[----:B------:R-:W-:Y:S01]  /*5980*/  BSSY B0, `(.L_x_105) ;  /* 0x00000c2000007945 */ /* 0x000fe20003800000 */
[----:B------:R-:W-:Y:S01]  /*5990*/  USHF.L.U32 UR18, UR8, UR6, URZ ;  /* 0x0000000608127299 */ /* 0x000fe2000800063f */
[----:B------:R-:W-:Y:S01]  /*59a0*/  IMAD.MOV.U32 R14, RZ, RZ, 0x1 ;  /* 0x00000001ff0e7424 */ /* 0x000fe200078e00ff */
[----:B------:R-:W-:Y:S01]  /*59b0*/  LOP3.LUT R17, R4, 0x2, RZ, 0xfc, !PT ;  /* 0x0000000204117812 */ /* 0x000fe200078efcff */
[----:B------:R-:W-:Y:S01]  /*59c0*/  ULDC UR6, c[0x0][0x14] ;  /* 0x0000050000067ab9 */ /* 0x000fe20000000800 */
[----:B------:R-:W-:Y:S01]  /*59d0*/  PLOP3.LUT P0, PT, P0, P3, PT, 0x8a, 0x0 ;  /* 0x000000000000781c */ /* 0x000fe20000707172 */
[----:B------:R-:W-:Y:S01]  /*59e0*/  UIMAD.WIDE.U32 UR20, UR4, UR6, URZ ;  /* 0x00000006041472a5 */ /* 0x000fe2000f8e003f */
[----:B------:R-:W-:Y:S01]  /*59f0*/  IMAD.MOV.U32 R11, RZ, RZ, 0x1 ;  /* 0x00000001ff0b7424 */ /* 0x000fe200078e00ff */
[----:B------:R-:W-:Y:S01]  /*5a00*/  UIMAD UR13, UR5, UR6, URZ ;  /* 0x00000006050d72a4 */ /* 0x000fe2000f8e023f */
[----:B------:R-:W-:Y:S01]  /*5a10*/  IMAD.MOV.U32 R10, RZ, RZ, RZ ;  /* 0x000000ffff0a7224 */ /* 0x000fe200078e00ff */
[----:B------:R-:W-:Y:S01]  /*5a20*/  ULOP3.LUT UR17, URZ, UR7, URZ, 0x33, !UPT ;  /* 0x000000073f117292 */ /* 0x000fe2000f8e333f */
[----:B0-----:R-:W-:Y:S01]  /*5a30*/  VIADD R3, R3, 0x3f ;  /* 0x0000003f03037836 */ /* 0x001fe20000000000 */
[----:B------:R-:W-:Y:S01]  /*5a40*/  UIADD3 UR13, UR21, UR13, URZ ;  /* 0x0000000d150d7290 */ /* 0x000fe2000fffe03f */
[----:B------:R-:W-:-:S03]  /*5a50*/  ULDC.64 UR22, c[0x0][0x198] ;  /* 0x0000660000167ab9 */ /* 0x000fc60000000a00 */
[----:B------:R-:W-:-:S04]  /*5a60*/  SHF.R.S32.HI R6, RZ, 0x1f, R3 ;  /* 0x0000001fff067819 */ /* 0x000fc80000011403 */
[----:B------:R-:W-:-:S04]  /*5a70*/  LEA.HI R6, R6, R3, RZ, 0x6 ;  /* 0x0000000306067211 */ /* 0x000fc800078f30ff */
[----:B------:R-:W-:-:S05]  /*5a80*/  SHF.R.S32.HI R15, RZ, 0x6, R6 ;  /* 0x00000006ff0f7819 */ /* 0x000fca0000011406 */
[----:B------:R-:W-:-:S07]  /*5a90*/  VIADD R13, R15, 0x1 ;  /* 0x000000010f0d7836 */ /* 0x000fce0000000000 */
.L_x_117:
[----:B------:R-:W-:-:S03]  /*5aa0*/  UMOV UR4, 0xffffffff ;  /* 0xffffffff00047882 */ /* 0x000fc60000000000 */
[----:B------:R-:W-:Y:S05]  /*5ab0*/  BRA.DIV UR4, `(.L_x_106) ;  /* 0x0000000e04ac7947 */ /* 0x000fea000b800000 */
[----:B------:R-:W-:-:S13]  /*5ac0*/  ELECT P1, URZ, PT ;  /* 0x00000000003f782f */ /* 0x000fda0003820000 */
.L_x_128:
[----:B------:R-:W0:Y:S01]  /*5ad0*/  LDC R2, c[0x0][0x28c] ;  /* 0x0000a300ff027b82 */ /* 0x000e220000000800 */
[----:B------:R-:W-:Y:S01]  /*5ae0*/  BSSY B1, `(.L_x_107) ;  /* 0x0000037000017945 */ /* 0x000fe20003800000 */
[----:B0-----:R-:W-:-:S13]  /*5af0*/  ISETP.LT.OR P1, PT, R2, 0x1, !P1 ;  /* 0x000000010200780c */ /* 0x001fda0004f21670 */
[----:B------:R-:W-:Y:S05]  /*5b00*/  @P1 BRA `(.L_x_108) ;  /* 0x0000000000d01947 */ /* 0x000fea0003800000 */
[----:B------:R-:W-:Y:S02]  /*5b10*/  IMAD.SHL.U32 R16, R16, 0x40, RZ ;  /* 0x0000004010107824 */ /* 0x000fe400078e00ff */
[----:B------:R-:W-:Y:S02]  /*5b20*/  IMAD.SHL.U32 R12, R12, 0x80, RZ ;  /* 0x000000800c0c7824 */ /* 0x000fe400078e00ff */
[----:B------:R-:W-:Y:S02]  /*5b30*/  IMAD.MOV.U32 R20, RZ, RZ, RZ ;  /* 0x000000ffff147224 */ /* 0x000fe400078e00ff */
[----:B------:R-:W-:Y:S02]  /*5b40*/  IMAD.MOV.U32 R2, RZ, RZ, R13 ;  /* 0x000000ffff027224 */ /* 0x000fe400078e000d */
[----:B------:R-:W-:Y:S02]  /*5b50*/  IMAD.MOV.U32 R3, RZ, RZ, R11 ;  /* 0x000000ffff037224 */ /* 0x000fe400078e000b */
[----:B------:R-:W-:-:S07]  /*5b60*/  IMAD.MOV.U32 R6, RZ, RZ, R10 ;  /* 0x000000ffff067224 */ /* 0x000fce00078e000a */
.L_x_112:
[----:B------:R-:W0:Y:S01]  /*5b70*/  S2R R8, SR_CgaCtaId ;  /* 0x0000000000087919 */ /* 0x000e220000008800 */
[----:B------:R-:W-:-:S04]  /*5b80*/  MOV R7, 0x400 ;  /* 0x0000040000077802 */ /* 0x000fc80000000f00 */
[----:B0-----:R-:W-:Y:S02]  /*5b90*/  LEA R19, R8, R7, 0x18 ;  /* 0x0000000708137211 */ /* 0x001fe400078ec0ff */
[----:B------:R-:W-:Y:S01]  /*5ba0*/  SHF.L.U32 R7, R3, 0x1f, RZ ;  /* 0x0000001f03077819 */ /* 0x000fe200000006ff */
[----:B------:R-:W0:Y:S02]  /*5bb0*/  @!P3 LDC R8, c[0x0][0x500] ;  /* 0x00014000ff08bb82 */ /* 0x000e240000000800 */
[----:B------:R-:W-:-:S04]  /*5bc0*/  IMAD R18, R6, 0x8, R19 ;  /* 0x0000000806127824 */ /* 0x000fc800078e0213 */
[----:B------:R-:W1:Y:S02]  /*5bd0*/  SYNCS.PHASECHK.TRANS64.TRYWAIT P1, [R18+URZ+0x20], R7 ;  /* 0x00002007120075a7 */ /* 0x000e64000802017f */
[----:B-1----:R-:W-:Y:S05]  /*5be0*/  @!P1 BRA `(.L_x_109) ;  /* 0x0000000c00809947 */ /* 0x002fea0003800000 */
.L_x_129:
[----:B-1----:R-:W-:Y:S01]  /*5bf0*/  PRMT R7, R17, 0x9910, RZ ;  /* 0x0000991011077816 */ /* 0x002fe200000000ff */
[----:B0-----:R0:W-:Y:S03]  /*5c00*/  @!P3 SYNCS.ARRIVE.TRANS64 RZ, [R18+URZ], R8 ;  /* 0x0000000812ffb9a7 */ /* 0x0011e6000800003f */
[----:B------:R-:W-:-:S13]  /*5c10*/  ISETP.NE.AND P1, PT, R7, 0x2, PT ;  /* 0x000000020700780c */ /* 0x000fda0003f25270 */
[----:B0-----:R-:W-:Y:S05]  /*5c20*/  @P1 BRA `(.L_x_110) ;  /* 0x0000000000041947 */ /* 0x001fea0003800000 */
[----:B------:R-:W-:Y:S01]  /*5c30*/  BPT.TRAP 0x1 ;  /* 0x000000040000795c */ /* 0x000fe20000300000 */
.L_x_110:
[----:B------:R-:W-:Y:S05]  /*5c40*/  @P0 BRA `(.L_x_111) ;  /* 0x0000000000040947 */ /* 0x000fea0003800000 */
[----:B------:R-:W-:Y:S01]  /*5c50*/  BPT.TRAP 0x1 ;  /* 0x000000040000795c */ /* 0x000fe20000300000 */
.L_x_111:
[--C-:B------:R-:W-:Y:S01]  /*5c60*/  IMAD R7, R6, 0x2000, R19.reuse ;  /* 0x0000200006077824 */ /* 0x100fe200078e0213 */
[----:B------:R-:W-:Y:S01]  /*5c70*/  R2UR UR9, R18 ;  /* 0x00000000120972ca */ /* 0x000fe200000e0000 */
[----:B------:R-:W-:Y:S01]  /*5c80*/  IMAD R19, R6, 0x1000, R19 ;  /* 0x0000100006137824 */ /* 0x000fe200078e0213 */
[----:B------:R-:W-:Y:S01]  /*5c90*/  UIADD3 UR4, UP0, UR22, 0xf0, URZ ;  /* 0x000000f016047890 */ /* 0x000fe2000ff1e03f */
[----:B------:R-:W-:Y:S01]  /*5ca0*/  VIADD R2, R2, 0xffffffff ;  /* 0xffffffff02027836 */ /* 0x000fe20000000000 */
[----:B------:R-:W-:Y:S01]  /*5cb0*/  R2UR UR5, R7 ;  /* 0x00000000070572ca */ /* 0x000fe200000e0000 */
[----:B------:R-:W-:Y:S01]  /*5cc0*/  UIADD3 UR24, UP1, UR22, 0x1f0, URZ ;  /* 0x000001f016187890 */ /* 0x000fe2000ff3e03f */
[----:B------:R-:W-:Y:S01]  /*5cd0*/  R2UR UR8, R19 ;  /* 0x00000000130872ca */ /* 0x000fe200000e0000 */
[----:B------:R-:W-:Y:S01]  /*5ce0*/  VIADD R6, R6, 0x1 ;  /* 0x0000000106067836 */ /* 0x000fe20000000000 */
[----:B------:R-:W-:Y:S01]  /*5cf0*/  R2UR UR11, R12 ;  /* 0x000000000c0b72ca */ /* 0x000fe200000e0000 */
[----:B------:R-:W-:Y:S01]  /*5d00*/  UIADD3.X UR25, URZ, UR23, URZ, UP1, !UPT ;  /* 0x000000173f197290 */ /* 0x000fe20008ffe43f */
[----:B------:R-:W-:Y:S01]  /*5d10*/  R2UR UR10, R20 ;  /* 0x00000000140a72ca */ /* 0x000fe200000e0000 */
[----:B------:R-:W-:Y:S01]  /*5d20*/  UMOV UR6, 0x0 ;  /* 0x0000000000067882 */ /* 0x000fe20000000000 */
[----:B------:R-:W-:Y:S01]  /*5d30*/  R2UR UR12, R9 ;  /* 0x00000000090c72ca */ /* 0x000fe200000e0000 */
[----:B------:R-:W-:Y:S01]  /*5d40*/  UMOV UR7, 0x10000000 ;  /* 0x1000000000077882 */ /* 0x000fe20000000000 */
[----:B------:R-:W-:Y:S01]  /*5d50*/  R2UR UR19, R16 ;  /* 0x00000000101372ca */ /* 0x000fe200000e0000 */
[----:B------:R-:W-:Y:S01]  /*5d60*/  VIADD R20, R20, 0x40 ;  /* 0x0000004014147836 */ /* 0x000fe20000000000 */
[----:B------:R-:W-:Y:S01]  /*5d70*/  ISETP.GT.AND P2, PT, R2, 0x1, PT ;  /* 0x000000010200780c */ /* 0x000fe20003f44270 */
[----:B------:R-:W-:Y:S01]  /*5d80*/  UIADD3 UR14, UR5, 0x100, URZ ;  /* 0x00000100050e7890 */ /* 0x000fe2000fffe03f */
[----:B------:R-:W-:Y:S01]  /*5d90*/  ISETP.NE.AND P1, PT, R6, 0x4, PT ;  /* 0x000000040600780c */ /* 0x000fe20003f25270 */
[----:B------:R-:W-:-:S02]  /*5da0*/  UIADD3.X UR5, URZ, UR23, URZ, UP0, !UPT ;  /* 0x000000173f057290 */ /* 0x000fc400087fe43f */
[----:B------:R-:W-:Y:S01]  /*5db0*/  UIADD3 UR15, UR8, 0x8100, URZ ;  /* 0x00008100080f7890 */ /* 0x000fe2000fffe03f */
[----:B------:R-:W-:Y:S02]  /*5dc0*/  SEL R8, RZ, 0x1, P1 ;  /* 0x00000001ff087807 */ /* 0x000fe40000800000 */
[----:B------:R-:W-:Y:S01]  /*5dd0*/  UMOV UR8, UR14 ;  /* 0x0000000e00087c82 */ /* 0x000fe20008000000 */
[----:B------:R-:W-:Y:S02]  /*5de0*/  SEL R6, R6, RZ, P1 ;  /* 0x000000ff06067207 */ /* 0x000fe40000800000 */
[----:B------:R-:W-:Y:S01]  /*5df0*/  LOP3.LUT R3, R3, R8, RZ, 0x3c, !PT ;  /* 0x0000000803037212 */ /* 0x000fe200078e3cff */
[----:B------:R0:W-:Y:S02]  /*5e00*/  UTMALDG.3D [UR8], [UR4], desc[UR6] ;  /* 0x00000608040075b4 */ /* 0x0001e40008011000 */
[----:B0-----:R-:W-:Y:S01]  /*5e10*/  UMOV UR8, UR15 ;  /* 0x0000000f00087c82 */ /* 0x001fe20008000000 */
[----:B------:R-:W-:-:S02]  /*5e20*/  UMOV UR11, UR19 ;  /* 0x00000013000b7c82 */ /* 0x000fc40008000000 */
[----:B------:R0:W-:Y:S02]  /*5e30*/  UTMALDG.3D [UR8], [UR24], desc[UR6] ;  /* 0x00000608180075b4 */ /* 0x0001e40008011000 */
[----:B0-----:R-:W-:Y:S05]  /*5e40*/  @P2 BRA `(.L_x_112) ;  /* 0xfffffffc00482947 */ /* 0x001fea000383ffff */
.L_x_108:
[----:B------:R-:W-:Y:S05]  /*5e50*/  BSYNC B1 ;  /* 0x0000000000017941 */ /* 0x000fea0003800000 */
.L_x_107:
[----:B------:R-:W-:Y:S01]  /*5e60*/  LOP3.LUT P2, RZ, R14, 0xff, RZ, 0xc0, !PT ;  /* 0x000000ff0eff7812 */ /* 0x000fe2000784c0ff */
[----:B------:R-:W-:Y:S01]  /*5e70*/  IMAD.IADD R10, R15, 0x1, R10 ;  /* 0x000000010f0a7824 */ /* 0x000fe200078e020a */
[----:B------:R-:W-:Y:S01]  /*5e80*/  IADD3 R0, P5, R0, UR20, RZ ;  /* 0x0000001400007c10 */ /* 0x000fe2000ffbe0ff */
[----:B------:R-:W-:Y:S01]  /*5e90*/  ULDC.64 UR4, c[0x0][0x650] ;  /* 0x0001940000047ab9 */ /* 0x000fe20000000a00 */
[----:B------:R-:W-:Y:S01]  /*5ea0*/  BSSY B1, `(.L_x_113) ;  /* 0x000006d000017945 */ /* 0x000fe20003800000 */
[----:B------:R-:W-:Y:S01]  /*5eb0*/  IMAD.MOV.U32 R12, RZ, RZ, -0x1 ;  /* 0xffffffffff0c7424 */ /* 0x000fe200078e00ff */
[----:B------:R-:W-:Y:S01]  /*5ec0*/  SHF.R.U32.HI R2, RZ, 0x2, R10 ;  /* 0x00000002ff027819 */ /* 0x000fe2000001160a */
[----:B------:R-:W-:Y:S01]  /*5ed0*/  IMAD.MOV.U32 R16, RZ, RZ, -0x1 ;  /* 0xffffffffff107424 */ /* 0x000fe200078e00ff */
[----:B------:R-:W-:Y:S01]  /*5ee0*/  ISETP.GT.U32.AND P1, PT, R10, 0x3, PT ;  /* 0x000000030a00780c */ /* 0x000fe20003f24070 */
[----:B------:R-:W-:Y:S01]  /*5ef0*/  IMAD.MOV.U32 R9, RZ, RZ, -0x1 ;  /* 0xffffffffff097424 */ /* 0x000fe200078e00ff */
[----:B------:R-:W-:-:S02]  /*5f00*/  LOP3.LUT R2, R2, 0x1, RZ, 0xc0, !PT ;  /* 0x0000000102027812 */ /* 0x000fc400078ec0ff */
[----:B------:R-:W-:Y:S01]  /*5f10*/  ISETP.LT.U32.AND P1, PT, R15, 0x4, P1 ;  /* 0x000000040f00780c */ /* 0x000fe20000f21070 */
[----:B------:R-:W0:Y:S01]  /*5f20*/  @P2 S2R R6, SR_CgaCtaId ;  /* 0x0000000000062919 */ /* 0x000e220000008800 */
[----:B------:R-:W-:Y:S02]  /*5f30*/  @P2 MOV R3, 0x400 ;  /* 0x0000040000032802 */ /* 0x000fe40000000f00 */
[----:B------:R-:W-:Y:S02]  /*5f40*/  IADD3.X R5, R5, UR13, RZ, P5, !PT ;  /* 0x0000000d05057c10 */ /* 0x000fe4000affe4ff */
[----:B------:R-:W-:Y:S02]  /*5f50*/  ISETP.GE.U32.AND P5, PT, R0, UR4, PT ;  /* 0x0000000400007c0c */ /* 0x000fe4000bfa6070 */
[----:B------:R-:W-:Y:S02]  /*5f60*/  LOP3.LUT R10, R10, 0x3, RZ, 0xc0, !PT ;  /* 0x000000030a0a7812 */ /* 0x000fe400078ec0ff */
[----:B------:R-:W-:-:S02]  /*5f70*/  PRMT R14, RZ, 0x7610, R14 ;  /* 0x00007610ff0e7816 */ /* 0x000fc4000000000e */
[----:B0-----:R-:W-:-:S04]  /*5f80*/  @P2 LEA R3, R6, R3, 0x18 ;  /* 0x0000000306032211 */ /* 0x001fc800078ec0ff */
[----:B------:R0:W-:Y:S01]  /*5f90*/  @P2 SYNCS.ARRIVE.TRANS64.A1T0 RZ, [R3+URZ+0x58], RZ ;  /* 0x000058ff03ff29a7 */ /* 0x0001e2000810003f */
[----:B------:R-:W-:Y:S02]  /*5fa0*/  ISETP.NE.U32.AND P2, PT, R2, 0x1, PT ;  /* 0x000000010200780c */ /* 0x000fe40003f45070 */
[----:B------:R-:W-:Y:S02]  /*5fb0*/  SEL R2, RZ, 0x1, !P1 ;  /* 0x00000001ff027807 */ /* 0x000fe40004800000 */
[----:B------:R-:W-:Y:S02]  /*5fc0*/  ISETP.GE.U32.AND.EX P1, PT, R5, UR5, PT, P5 ;  /* 0x0000000505007c0c */ /* 0x000fe4000bf26150 */
[----:B------:R-:W-:-:S04]  /*5fd0*/  ISETP.GT.U32.AND P2, PT, R15, 0x3, !P2 ;  /* 0x000000030f00780c */ /* 0x000fc80005744070 */
[----:B0-----:R-:W-:-:S04]  /*5fe0*/  SEL R3, RZ, 0x1, !P2 ;  /* 0x00000001ff037807 */ /* 0x001fc80005000000 */
[--C-:B------:R-:W-:Y:S02]  /*5ff0*/  LOP3.LUT R11, R3, R11, R2.reuse, 0x96, !PT ;  /* 0x0000000b030b7212 */ /* 0x100fe400078e9602 */
[----:B------:R-:W-:Y:S01]  /*6000*/  PRMT R2, RZ, 0x7610, R2 ;  /* 0x00007610ff027816 */ /* 0x000fe20000000002 */
[----:B------:R-:W-:Y:S06]  /*6010*/  @P1 BRA `(.L_x_114) ;  /* 0x0000000400541947 */ /* 0x000fec0003800000 */
[----:B------:R-:W-:Y:S01]  /*6020*/  ULDC.64 UR4, c[0x0][0x628] ;  /* 0x00018a0000047ab9 */ /* 0x000fe20000000a00 */
[----:B------:R-:W0:Y:S01]  /*6030*/  S2R R16, SR_CTAID.X ;  /* 0x0000000000107919 */ /* 0x000e220000002500 */
[----:B------:R-:W-:Y:S01]  /*6040*/  ISETP.NE.U32.AND P1, PT, RZ, UR4, PT ;  /* 0x00000004ff007c0c */ /* 0x000fe2000bf25070 */
[----:B------:R-:W-:Y:S01]  /*6050*/  ULDC UR7, c[0x0][0x630] ;  /* 0x00018c0000077ab9 */ /* 0x000fe20000000800 */
[----:B------:R-:W-:Y:S01]  /*6060*/  IMAD.MOV.U32 R2, RZ, RZ, R0 ;  /* 0x000000ffff027224 */ /* 0x000fe200078e0000 */
[----:B------:R-:W1:Y:S01]  /*6070*/  S2R R12, SR_CTAID.Y ;  /* 0x00000000000c7919 */ /* 0x000e620000002600 */
[----:B------:R-:W-:Y:S01]  /*6080*/  ISETP.NE.AND.EX P1, PT, RZ, UR5, PT, P1 ;  /* 0x00000005ff007c0c */ /* 0x000fe2000bf25310 */
[----:B------:R-:W-:-:S12]  /*6090*/  IMAD.MOV.U32 R3, RZ, RZ, R5 ;  /* 0x000000ffff037224 */ /* 0x000fd800078e0005 */
[----:B------:R-:W-:Y:S05]  /*60a0*/  @!P1 BRA `(.L_x_115) ;  /* 0x0000000000289947 */ /* 0x000fea0003800000 */
[----:B------:R-:W-:Y:S02]  /*60b0*/  ULDC UR6, c[0x0][0x634] ;  /* 0x00018d0000067ab9 */ /* 0x000fe40000000800 */
[----:B------:R-:W-:-:S05]  /*60c0*/  IADD3 R9, P1, R0, UR6, RZ ;  /* 0x0000000600097c10 */ /* 0x000fca000ff3e0ff */
[----:B------:R-:W-:-:S04]  /*60d0*/  IMAD.X R19, RZ, RZ, R5, P1 ;  /* 0x000000ffff137224 */ /* 0x000fc800008e0605 */
[----:B------:R-:W-:-:S04]  /*60e0*/  IMAD.WIDE.U32 R6, R19, UR4, RZ ;  /* 0x0000000413067c25 */ /* 0x000fc8000f8e00ff */
[----:B------:R-:W-:-:S04]  /*60f0*/  IMAD.WIDE.U32 R6, P1, R9, UR5, R6 ;  /* 0x0000000509067c25 */ /* 0x000fc8000f820006 */
[----:B------:R-:W-:-:S04]  /*6100*/  IMAD.WIDE.U32 R8, R9, UR4, RZ ;  /* 0x0000000409087c25 */ /* 0x000fc8000f8e00ff */
[----:B------:R-:W-:Y:S01]  /*6110*/  IMAD.X R3, RZ, RZ, RZ, P1 ;  /* 0x000000ffff037224 */ /* 0x000fe200008e06ff */
[----:B------:R-:W-:Y:S01]  /*6120*/  IADD3 RZ, P1, R9, R6, RZ ;  /* 0x0000000609ff7210 */ /* 0x000fe20007f3e0ff */
[----:B------:R-:W-:-:S04]  /*6130*/  IMAD.MOV.U32 R2, RZ, RZ, R7 ;  /* 0x000000ffff027224 */ /* 0x000fc800078e0007 */
[----:B------:R-:W-:-:S08]  /*6140*/  IMAD.WIDE.U32.X R2, R19, UR5, R2, P1 ;  /* 0x0000000513027c25 */ /* 0x000fd000088e0402 */
.L_x_115:
[--C-:B------:R-:W-:Y:S01]  /*6150*/  SHF.R.U64 R8, R2, UR7, R3.reuse ;  /* 0x0000000702087c19 */ /* 0x100fe20008001203 */
[----:B------:R-:W-:Y:S01]  /*6160*/  ULDC.64 UR4, c[0x0][0x620] ;  /* 0x0001880000047ab9 */ /* 0x000fe20000000a00 */
[----:B------:R-:W-:Y:S01]  /*6170*/  SHF.R.U32.HI R2, RZ, UR7, R3 ;  /* 0x00000007ff027c19 */ /* 0x000fe20008011603 */
[----:B------:R-:W-:Y:S01]  /*6180*/  IMAD.MOV.U32 R3, RZ, RZ, R5 ;  /* 0x000000ffff037224 */ /* 0x000fe200078e0005 */
[----:B------:R-:W-:Y:S01]  /*6190*/  IADD3 R7, P1, RZ, -R8, RZ ;  /* 0x80000008ff077210 */ /* 0x000fe20007f3e0ff */
[----:B------:R-:W2:Y:S01]  /*61a0*/  LDC R25, c[0x0][0x144] ;  /* 0x00005100ff197b82 */ /* 0x000ea20000000800 */
[----:B0-----:R-:W-:Y:S01]  /*61b0*/  I2FP.F32.U32 R9, R16 ;  /* 0x0000001000097245 */ /* 0x001fe20000201000 */
[----:B------:R-:W-:Y:S01]  /*61c0*/  ULDC.64 UR8, c[0x0][0x640] ;  /* 0x0001900000087ab9 */ /* 0x000fe20000000a00 */
[----:B------:R-:W-:Y:S01]  /*61d0*/  ULDC UR6, c[0x0][0x608] ;  /* 0x0001820000067ab9 */ /* 0x000fe20000000800 */
[----:B------:R-:W-:Y:S01]  /*61e0*/  IMAD.X R2, RZ, RZ, ~R2, P1 ;  /* 0x000000ffff027224 */ /* 0x000fe200008e0e02 */
[----:B------:R-:W-:-:S03]  /*61f0*/  ISETP.NE.U32.AND P1, PT, RZ, UR8, PT ;  /* 0x00000008ff007c0c */ /* 0x000fc6000bf25070 */
[----:B------:R-:W-:Y:S01]  /*6200*/  IMAD R6, R2, UR4, RZ ;  /* 0x0000000402067c24 */ /* 0x000fe2000f8e02ff */
[----:B------:R-:W0:Y:S01]  /*6210*/  LDC R19, c[0x0][0x148] ;  /* 0x00005200ff137b82 */ /* 0x000e220000000800 */
[----:B------:R-:W-:Y:S01]  /*6220*/  IMAD.MOV.U32 R2, RZ, RZ, R0 ;  /* 0x000000ffff027224 */ /* 0x000fe200078e0000 */
[----:B------:R-:W-:-:S03]  /*6230*/  ISETP.NE.AND.EX P1, PT, RZ, UR9, PT, P1 ;  /* 0x00000009ff007c0c */ /* 0x000fc6000bf25310 */
[----:B------:R-:W-:Y:S01]  /*6240*/  IMAD.WIDE.U32 R2, R7, UR4, R2 ;  /* 0x0000000407027c25 */ /* 0x000fe2000f8e0002 */
[----:B------:R-:W-:-:S03]  /*6250*/  ULDC UR4, c[0x0][0x150] ;  /* 0x0000540000047ab9 */ /* 0x000fc60000000800 */
[----:B------:R-:W-:Y:S02]  /*6260*/  IMAD R7, R7, UR5, R6 ;  /* 0x0000000507077c24 */ /* 0x000fe4000f8e0206 */
[----:B------:R-:W-:Y:S01]  /*6270*/  FMUL R6, R9, UR4 ;  /* 0x0000000409067c20 */ /* 0x000fe20008400000 */
[----:B------:R-:W-:Y:S01]  /*6280*/  ULDC UR4, c[0x0][0x618] ;  /* 0x0001860000047ab9 */ /* 0x000fe20000000800 */
[----:B------:R-:W-:Y:S01]  /*6290*/  ULDC UR5, c[0x0][0x154] ;  /* 0x0000550000057ab9 */ /* 0x000fe20000000800 */
[----:B------:R-:W-:-:S03]  /*62a0*/  IMAD.IADD R3, R3, 0x1, R7 ;  /* 0x0000000103037824 */ /* 0x000fc600078e0207 */
[----:B------:R-:W3:Y:S02]  /*62b0*/  F2I.U32.TRUNC.NTZ R6, R6 ;  /* 0x0000000600067305 */ /* 0x000ee4000020f000 */
[----:B------:R-:W-:Y:S02]  /*62c0*/  SHF.R.U64 R9, R2, UR4, R3 ;  /* 0x0000000402097c19 */ /* 0x000fe40008001203 */
[----:B-1----:R-:W-:-:S05]  /*62d0*/  I2FP.F32.U32 R2, R12 ;  /* 0x0000000c00027245 */ /* 0x002fca0000201000 */
[----:B------:R-:W-:Y:S01]  /*62e0*/  FMUL R21, R2, UR5 ;  /* 0x0000000502157c20 */ /* 0x000fe20008400000 */
[----:B------:R-:W-:Y:S01]  /*62f0*/  SHF.R.U32.HI R2, RZ, UR4, R3 ;  /* 0x00000004ff027c19 */ /* 0x000fe20008011603 */
[----:B------:R-:W-:-:S03]  /*6300*/  ULDC UR4, c[0x0][0x658] ;  /* 0x0001960000047ab9 */ /* 0x000fc60000000800 */
[--C-:B------:R-:W-:Y:S01]  /*6310*/  SHF.R.U64 R20, R9, UR6, R2.reuse ;  /* 0x0000000609147c19 */ /* 0x100fe20008001202 */
[----:B------:R-:W1:Y:S01]  /*6320*/  F2I.U32.TRUNC.NTZ R21, R21 ;  /* 0x0000001500157305 */ /* 0x000e62000020f000 */
[----:B------:R-:W-:Y:S01]  /*6330*/  SHF.R.U32.HI R3, RZ, UR6, R2 ;  /* 0x00000006ff037c19 */ /* 0x000fe20008011602 */
[----:B---3--:R-:W-:-:S03]  /*6340*/  IMAD.MOV R6, RZ, RZ, -R6 ;  /* 0x000000ffff067224 */ /* 0x008fc600078e0a06 */
[--C-:B------:R-:W-:Y:S01]  /*6350*/  SHF.R.U64 R18, R20, UR4, R3.reuse ;  /* 0x0000000414127c19 */ /* 0x100fe20008001203 */
[----:B--2---:R-:W-:Y:S01]  /*6360*/  IMAD R16, R25, R6, R16 ;  /* 0x0000000619107224 */ /* 0x004fe200078e0210 */
[----:B------:R-:W-:-:S03]  /*6370*/  SHF.R.U32.HI R23, RZ, UR4, R3 ;  /* 0x00000004ff177c19 */ /* 0x000fc60008011603 */
[----:B------:R-:W-:Y:S02]  /*6380*/  IMAD.MOV.U32 R2, RZ, RZ, R18 ;  /* 0x000000ffff027224 */ /* 0x000fe400078e0012 */
[----:B------:R-:W-:Y:S01]  /*6390*/  IMAD.MOV.U32 R3, RZ, RZ, R23 ;  /* 0x000000ffff037224 */ /* 0x000fe200078e0017 */
[----:B------:R-:W-:Y:S06]  /*63a0*/  @!P1 BRA `(.L_x_116) ;  /* 0x0000000000289947 */ /* 0x000fec0003800000 */
[----:B------:R-:W-:Y:S02]  /*63b0*/  ULDC UR4, c[0x0][0x64c] ;  /* 0x0001930000047ab9 */ /* 0x000fe40000000800 */
[----:B------:R-:W-:-:S05]  /*63c0*/  IADD3 R3, P1, R18, UR4, RZ ;  /* 0x0000000412037c10 */ /* 0x000fca000ff3e0ff */
[----:B------:R-:W-:-:S04]  /*63d0*/  IMAD.X R23, RZ, RZ, R23, P1 ;  /* 0x000000ffff177224 */ /* 0x000fc800008e0617 */
[----:B------:R-:W-:-:S04]  /*63e0*/  IMAD.WIDE.U32 R6, R23, UR8, RZ ;  /* 0x0000000817067c25 */ /* 0x000fc8000f8e00ff */
[----:B------:R-:W-:-:S04]  /*63f0*/  IMAD.WIDE.U32 R6, P1, R3, UR9, R6 ;  /* 0x0000000903067c25 */ /* 0x000fc8000f820006 */
[----:B------:R-:W-:-:S04]  /*6400*/  IMAD.WIDE.U32 R2, R3, UR8, RZ ;  /* 0x0000000803027c25 */ /* 0x000fc8000f8e00ff */
[----:B------:R-:W-:Y:S01]  /*6410*/  IMAD.MOV.U32 R2, RZ, RZ, R7 ;  /* 0x000000ffff027224 */ /* 0x000fe200078e0007 */
[----:B------:R-:W-:Y:S01]  /*6420*/  IADD3 RZ, P2, R3, R6, RZ ;  /* 0x0000000603ff7210 */ /* 0x000fe20007f5e0ff */
[----:B------:R-:W-:-:S04]  /*6430*/  IMAD.X R3, RZ, RZ, RZ, P1 ;  /* 0x000000ffff037224 */ /* 0x000fc800008e06ff */
[----:B------:R-:W-:-:S08]  /*6440*/  IMAD.WIDE.U32.X R2, R23, UR9, R2, P2 ;  /* 0x0000000917027c25 */ /* 0x000fd000090e0402 */
.L_x_116:
[----:B------:R-:W-:Y:S01]  /*6450*/  ULDC UR4, c[0x0][0x648] ;  /* 0x0001920000047ab9 */ /* 0x000fe20000000800 */
[----:B------:R-:W-:Y:S01]  /*6460*/  LOP3.LUT R20, R20, UR17, RZ, 0xc0, !PT ;  /* 0x0000001114147c12 */ /* 0x000fe2000f8ec0ff */
[----:B-1----:R-:W-:Y:S01]  /*6470*/  IMAD.MOV R21, RZ, RZ, -R21 ;  /* 0x000000ffff157224 */ /* 0x002fe200078e0a15 */
[----:B------:R-:W-:Y:S01]  /*6480*/  SHF.R.U64 R3, R2, UR4, R3 ;  /* 0x0000000402037c19 */ /* 0x000fe20008001203 */
[----:B------:R-:W-:Y:S01]  /*6490*/  ULDC UR4, c[0x0][0x638] ;  /* 0x00018e0000047ab9 */ /* 0x000fe20000000800 */
[----:B------:R-:W-:Y:S01]  /*64a0*/  LOP3.LUT R9, R9, UR16, RZ, 0xc0, !PT ;  /* 0x0000001009097c12 */ /* 0x000fe2000f8ec0ff */
[----:B0-----:R-:W-:Y:S01]  /*64b0*/  @P4 IMAD R16, R19, R21, R12 ;  /* 0x0000001513104224 */ /* 0x001fe200078e020c */
[----:B------:R-:W-:Y:S01]  /*64c0*/  ULDC UR5, c[0x0][0x610] ;  /* 0x0001840000057ab9 */ /* 0x000fe20000000800 */
[----:B------:R-:W-:Y:S02]  /*64d0*/  IMAD.MOV R7, RZ, RZ, -R3 ;  /* 0x000000ffff077224 */ /* 0x000fe400078e0a03 */
[----:B------:R-:W-:-:S02]  /*64e0*/  IMAD R3, R3, UR18, R20 ;  /* 0x0000001203037c24 */ /* 0x000fc4000f8e0214 */
[----:B------:R-:W-:Y:S01]  /*64f0*/  IMAD R18, R7, UR4, R18 ;  /* 0x0000000407127c24 */ /* 0x000fe2000f8e0212 */
[----:B------:R-:W-:Y:S01]  /*6500*/  ULDC UR4, c[0x0][0x600] ;  /* 0x0001800000047ab9 */ /* 0x000fe20000000800 */
[----:B------:R-:W-:Y:S02]  /*6510*/  IMAD R12, R3, UR5, R16 ;  /* 0x00000005030c7c24 */ /* 0x000fe4000f8e0210 */
[----:B------:R-:W-:Y:S02]  /*6520*/  IMAD R3, R18, UR4, R9 ;  /* 0x0000000412037c24 */ /* 0x000fe4000f8e0209 */
[----:B------:R-:W-:Y:S02]  /*6530*/  IMAD.MOV.U32 R2, RZ, RZ, 0x1 ;  /* 0x00000001ff027424 */ /* 0x000fe400078e00ff */
[----:B------:R-:W-:Y:S01]  /*6540*/  IMAD.MOV.U32 R9, RZ, RZ, R8 ;  /* 0x000000ffff097224 */ /* 0x000fe200078e0008 */
[----:B------:R-:W-:Y:S02]  /*6550*/  SEL R16, R3, R12, !P4 ;  /* 0x0000000c03107207 */ /* 0x000fe40006000000 */
[----:B------:R-:W-:-:S07]  /*6560*/  SEL R12, R12, R3, !P4 ;  /* 0x000000030c0c7207 */ /* 0x000fce0006000000 */
.L_x_114:
[----:B------:R-:W-:Y:S05]  /*6570*/  BSYNC B1 ;  /* 0x0000000000017941 */ /* 0x000fea0003800000 */
.L_x_113:
[----:B------:R-:W-:-:S13]  /*6580*/  LOP3.LUT P1, RZ, R2, 0xff, RZ, 0xc0, !PT ;  /* 0x000000ff02ff7812 */ /* 0x000fda000782c0ff */
[----:B------:R-:W-:Y:S05]  /*6590*/  @P1 BRA `(.L_x_117) ;  /* 0xfffffff400401947 */ /* 0x000fea000383ffff */
[----:B------:R-:W-:Y:S05]  /*65a0*/  BSYNC B0 ;  /* 0x0000000000007941 */ /* 0x000fea0003800000 */
.L_x_105:
[----:B------:R-:W-:-:S03]  /*65b0*/  UMOV UR4, 0xffffffff ;  /* 0xffffffff00047882 */ /* 0x000fc60000000000 */
[----:B------:R-:W-:Y:S05]  /*65c0*/  BRA.DIV UR4, `(.L_x_118) ;  /* 0x00000006041c7947 */ /* 0x000fea000b800000 */
[----:B------:R-:W-:-:S13]  /*65d0*/  ELECT P0, URZ, PT ;  /* 0x00000000003f782f */ /* 0x000fda0003800000 */
.L_x_132:
[----:B------:R-:W-:Y:S04]  /*65e0*/  BSSY B0, `(.L_x_119) ;  /* 0x000002b000007945 */ /* 0x000fe80003800000 */
[----:B------:R-:W-:Y:S05]  /*65f0*/  @!P0 BRA `(.L_x_120) ;  /* 0x0000000000a48947 */ /* 0x000fea0003800000 */
[----:B------:R-:W-:-:S04]  /*6600*/  LOP3.LUT R4, R4, 0x2, RZ, 0xfc, !PT ;  /* 0x0000000204047812 */ /* 0x000fc800078efcff */
[----:B------:R-:W-:-:S13]  /*6610*/  ISETP.NE.AND P0, PT, R4, 0x3, PT ;  /* 0x000000030400780c */ /* 0x000fda0003f05270 */
[----:B------:R-:W-:Y:S05]  /*6620*/  @!P0 BRA `(.L_x_121) ;  /* 0x0000000000048947 */ /* 0x000fea0003800000 */
[----:B------:R-:W-:Y:S01]  /*6630*/  BPT.TRAP 0x1 ;  /* 0x000000040000795c */ /* 0x000fe20000300000 */
.L_x_121:
[----:B------:R-:W0:Y:S01]  /*6640*/  S2R R3, SR_CgaCtaId ;  /* 0x0000000000037919 */ /* 0x000e220000008800 */
[----:B------:R-:W-:Y:S02]  /*6650*/  MOV R0, 0x400 ;  /* 0x0000040000007802 */ /* 0x000fe40000000f00 */
[----:B------:R-:W-:Y:S02]  /*6660*/  SHF.L.U32 R2, R11, 0x1f, RZ ;  /* 0x0000001f0b027819 */ /* 0x000fe400000006ff */
[----:B0-----:R-:W-:-:S05]  /*6670*/  LEA R3, R3, R0, 0x18 ;  /* 0x0000000003037211 */ /* 0x001fca00078ec0ff */
[----:B------:R-:W-:-:S04]  /*6680*/  VIADD R3, R3, 0x20 ;  /* 0x0000002003037836 */ /* 0x000fc80000000000 */
[C---:B------:R-:W-:Y:S02]  /*6690*/  IMAD R5, R10.reuse, 0x8, R3 ;  /* 0x000000080a057824 */ /* 0x040fe400078e0203 */
[----:B------:R-:W-:Y:S02]  /*66a0*/  VIADD R10, R10, 0x1 ;  /* 0x000000010a0a7836 */ /* 0x000fe40000000000 */
[----:B------:R-:W0:Y:S03]  /*66b0*/  SYNCS.PHASECHK.TRANS64.TRYWAIT P0, [R5+URZ], R2 ;  /* 0x00000002050075a7 */ /* 0x000e26000800017f */
[----:B------:R-:W-:-:S04]  /*66c0*/  ISETP.NE.AND P1, PT, R10, 0x4, PT ;  /* 0x000000040a00780c */ /* 0x000fc80003f25270 */
[----:B------:R-:W-:Y:S02]  /*66d0*/  SEL R0, RZ, 0x1, P1 ;  /* 0x00000001ff007807 */ /* 0x000fe40000800000 */
[----:B------:R-:W-:Y:S02]  /*66e0*/  SEL R10, R10, RZ, P1 ;  /* 0x000000ff0a0a7207 */ /* 0x000fe40000800000 */
[----:B------:R-:W-:-:S03]  /*66f0*/  LOP3.LUT R11, R11, R0, RZ, 0x3c, !PT ;  /* 0x000000000b0b7212 */ /* 0x000fc600078e3cff */
[----:B------:R-:W-:Y:S01]  /*6700*/  IMAD R7, R10, 0x8, R3 ;  /* 0x000000080a077824 */ /* 0x000fe200078e0203 */
[----:B------:R-:W-:Y:S01]  /*6710*/  SHF.L.U32 R4, R11, 0x1f, RZ ;  /* 0x0000001f0b047819 */ /* 0x000fe200000006ff */
[----:B0-----:R-:W-:Y:S06]  /*6720*/  @!P0 BRA `(.L_x_122) ;  /* 0x0000000000e88947 */ /* 0x001fec0003800000 */
.L_x_133:
[----:B------:R-:W1:Y:S01]  /*6730*/  SYNCS.PHASECHK.TRANS64.TRYWAIT P0, [R7+URZ], R4 ;  /* 0x00000004070075a7 */ /* 0x000e62000800017f */
[----:B------:R-:W-:-:S05]  /*6740*/  VIADD R0, R10, 0x1 ;  /* 0x000000010a007836 */ /* 0x000fca0000000000 */
[----:B------:R-:W-:-:S04]  /*6750*/  ISETP.NE.AND P1, PT, R0, 0x4, PT ;  /* 0x000000040000780c */ /* 0x000fc80003f25270 */
[----:B0-----:R-:W-:Y:S02]  /*6760*/  SEL R2, RZ, 0x1, P1 ;  /* 0x00000001ff027807 */ /* 0x001fe40000800000 */
[----:B------:R-:W-:Y:S02]  /*6770*/  SEL R0, R0, RZ, P1 ;  /* 0x000000ff00007207 */ /* 0x000fe40000800000 */
[----:B------:R-:W-:-:S03]  /*6780*/  LOP3.LUT R11, R11, R2, RZ, 0x3c, !PT ;  /* 0x000000020b0b7212 */ /* 0x000fc600078e3cff */
[----:B------:R-:W-:Y:S01]  /*6790*/  IMAD R6, R0, 0x8, R3 ;  /* 0x0000000800067824 */ /* 0x000fe200078e0203 */
[----:B------:R-:W-:Y:S01]  /*67a0*/  SHF.L.U32 R5, R11, 0x1f, RZ ;  /* 0x0000001f0b057819 */ /* 0x000fe200000006ff */
[----:B-1----:R-:W-:Y:S06]  /*67b0*/  @!P0 BRA `(.L_x_123) ;  /* 0x0000000000d88947 */ /* 0x002fec0003800000 */
.L_x_134:
[----:B------:R-:W1:Y:S01]  /*67c0*/  SYNCS.PHASECHK.TRANS64.TRYWAIT P0, [R6+URZ], R5 ;  /* 0x00000005060075a7 */ /* 0x000e62000800017f */
[----:B------:R-:W-:-:S05]  /*67d0*/  VIADD R0, R0, 0x1 ;  /* 0x0000000100007836 */ /* 0x000fca0000000000 */
[----:B------:R-:W-:-:S04]  /*67e0*/  ISETP.NE.AND P1, PT, R0, 0x4, PT ;  /* 0x000000040000780c */ /* 0x000fc80003f25270 */
[----:B------:R-:W-:Y:S02]  /*67f0*/  SEL R2, RZ, 0x1, P1 ;  /* 0x00000001ff027807 */ /* 0x000fe40000800000 */
[----:B------:R-:W-:Y:S02]  /*6800*/  SEL R0, R0, RZ, P1 ;  /* 0x000000ff00007207 */ /* 0x000fe40000800000 */
[----:B------:R-:W-:Y:S01]  /*6810*/  LOP3.LUT R2, R11, R2, RZ, 0x3c, !PT ;  /* 0x000000020b027212 */ /* 0x000fe200078e3cff */
[----:B-1----:R-:W-:Y:S06]  /*6820*/  @!P0 BRA `(.L_x_124) ;  /* 0x0000000000d08947 */ /* 0x002fec0003800000 */
.L_x_135:
[----:B------:R-:W-:Y:S01]  /*6830*/  IMAD R3, R0, 0x8, R3 ;  /* 0x0000000800037824 */ /* 0x000fe200078e0203 */
[----:B------:R-:W-:-:S07]  /*6840*/  SHF.L.U32 R0, R2, 0x1f, RZ ;  /* 0x0000001f02007819 */ /* 0x000fce00000006ff */
.L_x_125:
[----:B--2---:R2:W3:Y:S02]  /*6850*/  SYNCS.PHASECHK.TRANS64.TRYWAIT P0, [R3+URZ], R0 ;  /* 0x00000000030075a7 */ /* 0x0044e4000800017f */
[----:B---3--:R-:W-:Y:S05]  /*6860*/  @!P0 NANOSLEEP.SYNCS 0x989680 ;  /* 0x009896800000895d */ /* 0x008fea0003900000 */
[----:B------:R-:W3:Y:S02]  /*6870*/  @!P0 SYNCS.PHASECHK.TRANS64 P0, [R3+URZ], R0 ;  /* 0x00000000030085a7 */ /* 0x000ee4000800007f */
[----:B---3--:R-:W-:Y:S05]  /*6880*/  @!P0 BRA `(.L_x_125) ;  /* 0xfffffffc00f08947 */ /* 0x008fea000383ffff */
.L_x_120:
[----:B------:R-:W-:Y:S05]  /*6890*/  BSYNC B0 ;  /* 0x0000000000007941 */ /* 0x000fea0003800000 */
.L_x_119:
[----:B------:R-:W-:Y:S05]  /*68a0*/  EXIT ;  /* 0x000000000000794d */ /* 0x000fea0003800000 */
.L_x_17:
[----:B-1----:R-:W-:-:S04]  /*68b0*/  IMAD.U32 R7, RZ, RZ, UR6 ;  /* 0x00000006ff077e24 */ /* 0x002fc8000f8e00ff */
[----:B------:R1:W3:Y:S03]  /*68c0*/  SYNCS.PHASECHK.TRANS64.TRYWAIT P0, [R7+URZ], R6 ;  /* 0x00000006070075a7 */ /* 0x0002e6000800017f */
[----:B---3--:R-:W-:Y:S05]  /*68d0*/  @!P0 NANOSLEEP.SYNCS 0x989680 ;  /* 0x009896800000895d */ /* 0x008fea0003900000 */
[----:B------:R-:W3:Y:S02]  /*68e0*/  @!P0 SYNCS.PHASECHK.TRANS64 P0, [R7+URZ], R6 ;  /* 0x00000006070085a7 */ /* 0x000ee4000800007f */
[----:B---3--:R-:W-:Y:S05]  /*68f0*/  @!P0 BRA `(.L_x_17) ;  /* 0xfffffffc00ec8947 */ /* 0x008fea000383ffff */
[----:B------:R-:W-:Y:S05]  /*6900*/  BRA `(.L_x_16) ;  /* 0xffffffa800987947 */ /* 0x000fea000383ffff */
.L_x_23:
[----:B-1----:R-:W-:-:S04]  /*6910*/  IMAD.U32 R8, RZ, RZ, UR12 ;  /* 0x0000000cff087e24 */ /* 0x002fc8000f8e00ff */
[----:B------:R1:W3:Y:S03]  /*6920*/  SYNCS.PHASECHK.TRANS64.TRYWAIT P0, [R8+URZ], R7 ;  /* 0x00000007080075a7 */ /* 0x0002e6000800017f */
[----:B---3--:R-:W-:Y:S05]  /*6930*/  @!P0 NANOSLEEP.SYNCS 0x989680 ;  /* 0x009896800000895d */ /* 0x008fea0003900000 */
[----:B------:R-:W3:Y:S02]  /*6940*/  @!P0 SYNCS.PHASECHK.TRANS64 P0, [R8+URZ], R7 ;  /* 0x00000007080085a7 */ /* 0x000ee4000800007f */
[----:B---3--:R-:W-:Y:S05]  /*6950*/  @!P0 BRA `(.L_x_23) ;  /* 0xfffffffc00ec8947 */ /* 0x008fea000383ffff */
[----:B------:R-:W-:Y:S05]  /*6960*/  BRA `(.L_x_22) ;  /* 0xffffffb0001c7947 */ /* 0x000fea000383ffff */
.L_x_106:
[----:B------:R-:W-:Y:S01]  /*6970*/  BSSY B1, `(.L_x_126) ;  /* 0x0000006000017945 */ /* 0x000fe20003800000 */
[----:B------:R-:W-:-:S07]  /*6980*/  IMAD.MOV.U32 R2, RZ, RZ, -0x1 ;  /* 0xffffffffff027424 */ /* 0x000fce00078e00ff */
[----:B------:R-:W-:Y:S05]  /*6990*/  WARPSYNC.COLLECTIVE R2, `(.L_x_127) ;  /* 0x00000000020c7348 */ /* 0x000fea0003c00000 */
[----:B------:R-:W-:Y:S02]  /*69a0*/  ELECT P1, UR62, PT ;  /* 0x00000000003e782f */ /* 0x000fe40003820000 */
[----:B------:R-:W-:Y:S01]  /*69b0*/  MOV R2, UR62 ;  /* 0x0000003e00027c02 */ /* 0x000fe20008000f00 */
[----:B------:R-:W-:Y:S10]  /*69c0*/  ENDCOLLECTIVE ;  /* 0x000000000000791b */ /* 0x000ff40003800000 */
.L_x_127:
[----:B------:R-:W-:Y:S05]  /*69d0*/  BSYNC B1 ;  /* 0x0000000000017941 */ /* 0x000fea0003800000 */
.L_x_126:
[----:B------:R-:W-:Y:S05]  /*69e0*/  BRA `(.L_x_128) ;  /* 0xfffffff000387947 */ /* 0x000fea000383ffff */
.L_x_109:
[----:B-1----:R1:W2:Y:S02]  /*69f0*/  SYNCS.PHASECHK.TRANS64.TRYWAIT P1, [R18+URZ+0x20], R7 ;  /* 0x00002007120075a7 */ /* 0x0022a4000802017f */
[----:B--2---:R-:W-:Y:S05]  /*6a00*/  @!P1 NANOSLEEP.SYNCS 0x989680 ;  /* 0x009896800000995d */ /* 0x004fea0003900000 */
[----:B------:R-:W2:Y:S02]  /*6a10*/  @!P1 SYNCS.PHASECHK.TRANS64 P1, [R18+URZ+0x20], R7 ;  /* 0x00002007120095a7 */ /* 0x000ea4000802007f */
[----:B--2---:R-:W-:Y:S05]  /*6a20*/  @!P1 BRA `(.L_x_109) ;  /* 0xfffffffc00f09947 */ /* 0x004fea000383ffff */
[----:B------:R-:W-:Y:S05]  /*6a30*/  BRA `(.L_x_129) ;  /* 0xfffffff0006c7947 */ /* 0x000fea000383ffff */
.L_x_118:
[----:B------:R-:W-:Y:S01]  /*6a40*/  BSSY B0, `(.L_x_130) ;  /* 0x0000006000007945 */ /* 0x000fe20003800000 */
[----:B------:R-:W-:-:S07]  /*6a50*/  IMAD.MOV.U32 R2, RZ, RZ, -0x1 ;  /* 0xffffffffff027424 */ /* 0x000fce00078e00ff */
[----:B------:R-:W-:Y:S05]  /*6a60*/  WARPSYNC.COLLECTIVE R2, `(.L_x_131) ;  /* 0x00000000020c7348 */ /* 0x000fea0003c00000 */
[----:B------:R-:W-:Y:S02]  /*6a70*/  ELECT P1, UR62, PT ;  /* 0x00000000003e782f */ /* 0x000fe40003820000 */
[----:B------:R-:W-:Y:S01]  /*6a80*/  MOV R2, UR62 ;  /* 0x0000003e00027c02 */ /* 0x000fe20008000f00 */
[----:B------:R-:W-:Y:S10]  /*6a90*/  ENDCOLLECTIVE ;  /* 0x000000000000791b */ /* 0x000ff40003800000 */
.L_x_131:
[----:B------:R-:W-:Y:S05]  /*6aa0*/  BSYNC B0 ;  /* 0x0000000000007941 */ /* 0x000fea0003800000 */
.L_x_130:
[----:B------:R-:W-:Y:S01]  /*6ab0*/  PLOP3.LUT P0, PT, P1, PT, PT, 0x80, 0x0 ;  /* 0x000000000000781c */ /* 0x000fe20000f0f070 */
[----:B------:R-:W-:-:S12]  /*6ac0*/  BRA `(.L_x_132) ;  /* 0xfffffff800c47947 */ /* 0x000fd8000383ffff */
.L_x_122:
[----:B0-----:R0:W1:Y:S02]  /*6ad0*/  SYNCS.PHASECHK.TRANS64.TRYWAIT P0, [R5+URZ], R2 ;  /* 0x00000002050075a7 */ /* 0x001064000800017f */
[----:B-1----:R-:W-:Y:S05]  /*6ae0*/  @!P0 NANOSLEEP.SYNCS 0x989680 ;  /* 0x009896800000895d */ /* 0x002fea0003900000 */
[----:B------:R-:W1:Y:S02]  /*6af0*/  @!P0 SYNCS.PHASECHK.TRANS64 P0, [R5+URZ], R2 ;  /* 0x00000002050085a7 */ /* 0x000e64000800007f */
[----:B-1----:R-:W-:Y:S05]  /*6b00*/  @!P0 BRA `(.L_x_122) ;  /* 0xfffffffc00f08947 */ /* 0x002fea000383ffff */
[----:B------:R-:W-:Y:S05]  /*6b10*/  BRA `(.L_x_133) ;  /* 0xfffffffc00047947 */ /* 0x000fea000383ffff */
.L_x_123:
[----:B0-----:R0:W1:Y:S02]  /*6b20*/  SYNCS.PHASECHK.TRANS64.TRYWAIT P0, [R7+URZ], R4 ;  /* 0x00000004070075a7 */ /* 0x001064000800017f */
[----:B-1----:R-:W-:Y:S05]  /*6b30*/  @!P0 NANOSLEEP.SYNCS 0x989680 ;  /* 0x009896800000895d */ /* 0x002fea0003900000 */
[----:B------:R-:W1:Y:S02]  /*6b40*/  @!P0 SYNCS.PHASECHK.TRANS64 P0, [R7+URZ], R4 ;  /* 0x00000004070085a7 */ /* 0x000e64000800007f */
[----:B-1----:R-:W-:Y:S05]  /*6b50*/  @!P0 BRA `(.L_x_123) ;  /* 0xfffffffc00f08947 */ /* 0x002fea000383ffff */
[----:B------:R-:W-:Y:S05]  /*6b60*/  BRA `(.L_x_134) ;  /* 0xfffffffc00147947 */ /* 0x000fea000383ffff */
.L_x_124:
[----:B-1----:R1:W2:Y:S02]  /*6b70*/  SYNCS.PHASECHK.TRANS64.TRYWAIT P0, [R6+URZ], R5 ;  /* 0x00000005060075a7 */ /* 0x0022a4000800017f */
[----:B--2---:R-:W-:Y:S05]  /*6b80*/  @!P0 NANOSLEEP.SYNCS 0x989680 ;  /* 0x009896800000895d */ /* 0x004fea0003900000 */
[----:B------:R-:W2:Y:S02]  /*6b90*/  @!P0 SYNCS.PHASECHK.TRANS64 P0, [R6+URZ], R5 ;  /* 0x00000005060085a7 */ /* 0x000ea4000800007f */
[----:B--2---:R-:W-:Y:S05]  /*6ba0*/  @!P0 BRA `(.L_x_124) ;  /* 0xfffffffc00f08947 */ /* 0x004fea000383ffff */
[----:B------:R-:W-:Y:S05]  /*6bb0*/  BRA `(.L_x_135) ;  /* 0xfffffffc001c7947 */ /* 0x000fea000383ffff */
.L_x_136:
[----:B------:R-:W-:-:S00]  /*6bc0*/  BRA `(.L_x_136) ;  /* 0xfffffffc00fc7947 */ /* 0x000fc0000383ffff */
[----:B------:R-:W-:-:S00]  /*6bd0*/  NOP ;  /* 0x0000000000007918 */ /* 0x000fc00000000000 */
        /* <DEDUP_REMOVED lines=10> */
.L_x_137:


//--------------------- .nv.shared._ZN7cutlass13device_kernelINS_4gemm6kernel13GemmUniversalIN4cute5tupleIJiiiiEEENS1_10collective13CollectiveMmaINS1_37MainloopSm90TmaGmmaWarpSpecializedFP8ILi4ENS5_IJNS4_1CILi1EEESB_SB_EEENS1_35KernelTmaWarpSpecializedCooperativeEEENS5_IJNSA_ILi128EEENSA_ILi64EEESG_EEENS_12float_e4m3_tENS5_IJlSB_lEEESI_SJ_NS4_8TiledMMAINS4_8MMA_AtomIJNS4_4SM904GMMA30MMA_64x64x32_F32E4M3E4M3_SS_TNILNSN_7ScaleInE1ELSP_1EEEEEENS4_6LayoutINS5_IJNSA_ILi2EEESB_SB_EEENS5_IJSB_NSA_ILi0EEESV_EEEEENS5_IJNS4_10UnderscoreESY_SY_EEEEENS4_13SM90_TMA_LOADENS4_14ComposedLayoutINS4_7SwizzleILi2ELi4ELi3EEENS4_18smem_ptr_flag_bitsILi8EEENSS_INS5_IJNSA_ILi8EEESG_EEENS5_IJSG_SB_EEEEEEEvNS4_8identityES11_S1B_vS1C_EENS_8epilogue10collective6detail29Sm90TmaWarpSpecializedAdapterINS1F_15DefaultEpilogueISI_SJ_SJ_NS1E_6thread17LinearCombinationISI_Li1EffLNS1J_9ScaleType4KindE0ELNS_15FloatRoundStyleE2ESI_EENS1_15EpilogueDefaultEEEEEvvEEEEvNT_6ParamsE --------------------------
	.section	.nv.shared._ZN7cutlass13device_kernelINS_4gemm6kernel13GemmUniversalIN4cute5tupleIJiiiiEEENS1_10collective13CollectiveMmaINS1_37MainloopSm90TmaGmmaWarpSpecializedFP8ILi4ENS5_IJNS4_1CILi1EEESB_SB_EEENS1_35KernelTmaWarpSpecializedCooperativeEEENS5_IJNSA_ILi128EEENSA_ILi64EEESG_EEENS_12float_e4m3_tENS5_IJlSB_lEEESI_SJ_NS4_8TiledMMAINS4_8MMA_AtomIJNS4_4SM904GMMA30MMA_64x64x32_F32E4M3E4M3_SS_TNILNSN_7ScaleInE1ELSP_1EEEEEENS4_6LayoutINS5_IJNSA_ILi2EEESB_SB_EEENS5_IJSB_NSA_ILi0EEESV_EEEEENS5_IJNS4_10UnderscoreESY_SY_EEEEENS4_13SM90_TMA_LOADENS4_14ComposedLayoutINS4_7SwizzleILi2ELi4ELi3EEENS4_18smem_ptr_flag_bitsILi8EEENSS_INS5_IJNSA_ILi8EEESG_EEENS5_IJSG_SB_EEEEEEEvNS4_8identityES11_S1B_vS1C_EENS_8epilogue10collective6detail29Sm90TmaWarpSpecializedAdapterINS1F_15DefaultEpilogueISI_SJ_SJ_NS1E_6thread17LinearCombinationISI_Li1EffLNS1J_9ScaleType4KindE0ELNS_15FloatRoundStyleE2ESI_EENS1_15EpilogueDefaultEEEEEvvEEEEvNT_6ParamsE,"aw",@nobits
	.sectionflags	@""
	.align	16
	.zero		1024


//--------------------- .nv.shared.reserved.0     --------------------------
	.section	.nv.shared.reserved.0,"aw",@nobits
	.weak		__nv_reservedSMEM_offset_0_alias
	.size		__nv_reservedSMEM_offset_0_alias, 0, 0
	.other		__nv_reservedSMEM_offset_0_alias,@"STO_CUDA_RESERVED_SHARED STV_DEFAULT"
__nv_reservedSMEM_offset_0_alias:
	.zero		0


//--------------------- .nv.global                --------------------------
	.section	.nv.global,"aw",@nobits
.nv.global:
	.type		_ZN40_INTERNAL_02a95f95_4_k_cu_e5256636_210784cute1_E,@object
	.size		_ZN40_INTERNAL_02a95f95_4_k_cu_e5256636_210784cute1_E,(_ZN40_INTERNAL_02a95f95_4_k_cu_e5256636_210784cuda3std3__45__cpo6cbeginE - _ZN40_INTERNAL_02a95f95_4_k_cu_e5256636_210784cute1_E)
_ZN40_INTERNAL_02a95f95_4_k_cu_e5256636_210784cute1_E:
	.zero		1
	.type		_ZN40_INTERNAL_02a95f95_4_k_cu_e5256636_210784cuda3std3__45__cpo6cbeginE,@object
	.size		_ZN40_INTERNAL_02a95f95_4_k_cu_e5256636_210784cuda3std3__45__cpo6cbeginE,(_ZN40_INTERNAL_02a95f95_4_k_cu_e5256636_210784cuda3std3__48in_placeE - _ZN40_INTERNAL_02a95f95_4_k_cu_e5256636_210784cuda3std3__45__cpo6cbeginE)
_ZN40_INTERNAL_02a95f95_4_k_cu_e5256636_210784cuda3std3__45__cpo6cbeginE:
	.zero		1
	.type		_ZN40_INTERNAL_02a95f95_4_k_cu_e5256636_210784cuda3std3__48in_placeE,@object
	.size		_ZN40_INTERNAL_02a95f95_4_k_cu_e5256636_210784cuda3std3__48in_placeE,(_ZN40_INTERNAL_02a95f95_4_k_cu_e5256636_210784cuda3std6ranges3__45__cpo9iter_moveE - _ZN40_INTERNAL_02a95f95_4_k_cu_e5256636_210784cuda3std3__48in_placeE)
_ZN40_INTERNAL_02a95f95_4_k_cu_e5256636_210784cuda3std3__48in_placeE:
	.zero		1
	.type		_ZN40_INTERNAL_02a95f95_4_k_cu_e5256636_210784cuda3std6ranges3__45__cpo9iter_moveE,@object
	.size		_ZN40_INTERNAL_02a95f95_4_k_cu_e5256636_210784cuda3std6ranges3__45__cpo9iter_moveE,(_ZN40_INTERNAL_02a95f95_4_k_cu_e5256636_210784cuda3std3__45__cpo5beginE - _ZN40_INTERNAL_02a95f95_4_k_cu_e5256636_210784cuda3std6ranges3__45__cpo9iter_moveE)
_ZN40_INTERNAL_02a95f95_4_k_cu_e5256636_210784cuda3std6ranges3__45__cpo9iter_moveE:
	.zero		1
	.type		_ZN40_INTERNAL_02a95f95_4_k_cu_e5256636_210784cuda3std3__45__cpo5beginE,@object
	.size		_ZN40_INTERNAL_02a95f95_4_k_cu_e5256636_210784cuda3std3__45__cpo5beginE,(_ZN40_INTERNAL_02a95f95_4_k_cu_e5256636_210784cuda3std3__442_GLOBAL__N__02a95f95_4_k_cu_e5256636_210786ignoreE - _ZN40_INTERNAL_02a95f95_4_k_cu_e5256636_210784cuda3std3__45__cpo5beginE)
_ZN40_INTERNAL_02a95f95_4_k_cu_e5256636_210784cuda3std3__45__cpo5beginE:
	.zero		1
	.type		_ZN40_INTERNAL_02a95f95_4_k_cu_e5256636_210784cuda3std3__442_GLOBAL__N__02a95f95_4_k_cu_e5256636_210786ignoreE,@object
	.size		_ZN40_INTERNAL_02a95f95_4_k_cu_e5256636_210784cuda3std3__442_GLOBAL__N__02a95f95_4_k_cu_e5256636_210786ignoreE,(_ZN40_INTERNAL_02a95f95_4_k_cu_e5256636_210784cute7productE - _ZN40_INTERNAL_02a95f95_4_k_cu_e5256636_210784cuda3std3__442_GLOBAL__N__02a95f95_4_k_cu_e5256636_210786ignoreE)
_ZN40_INTERNAL_02a95f95_4_k_cu_e5256636_210784cuda3std3__442_GLOBAL__N__02a95f95_4_k_cu_e5256636_210786ignoreE:
	.zero		1
	.type		_ZN40_INTERNAL_02a95f95_4_k_cu_e5256636_210784cute7productE,@object
	.size		_ZN40_INTERNAL_02a95f95_4_k_cu_e5256636_210784cute7productE,(_ZN40_INTERNAL_02a95f95_4_k_cu_e5256636_210784cuda3std3__45__cpo3endE - _ZN40_INTERNAL_02a95f95_4_k_cu_e5256636_210784cute7productE)
_ZN40_INTERNAL_02a95f95_4_k_cu_e5256636_210784cute7productE:
	.zero		1
	.type		_ZN40_INTERNAL_02a95f95_4_k_cu_e5256636_210784cuda3std3__45__cpo3endE,@object
	.size		_ZN40_INTERNAL_02a95f95_4_k_cu_e5256636_210784cuda3std3__45__cpo3endE,(_ZN40_INTERNAL_02a95f95_4_k_cu_e5256636_210784cuda3std3__419piecewise_constructE - _ZN40_INTERNAL_02a95f95_4_k_cu_e5256636_210784cuda3std3__45__cpo3endE)
_ZN40_INTERNAL_02a95f95_4_k_cu_e5256636_210784cuda3std3__45__cpo3endE:
	.zero		1
	.type		_ZN40_INTERNAL_02a95f95_4_k_cu_e5256636_210784cuda3std3__419piecewise_constructE,@object
	.size		_ZN40_INTERNAL_02a95f95_4_k_cu_e5256636_210784cuda3std3__419piecewise_constructE,(_ZN40_INTERNAL_02a95f95_4_k_cu_e5256636_210784cuda3std3__45__cpo4cendE - _ZN40_INTERNAL_02a95f95_4_k_cu_e5256636_210784cuda3std3__419piecewise_constructE)
_ZN40_INTERNAL_02a95f95_4_k_cu_e5256636_210784cuda3std3__419piecewise_constructE:
	.zero		1
	.type		_ZN40_INTERNAL_02a95f95_4_k_cu_e5256636_210784cuda3std3__45__cpo4cendE,@object
	.size		_ZN40_INTERNAL_02a95f95_4_k_cu_e5256636_210784cuda3std3__45__cpo4cendE,(_ZN40_INTERNAL_02a95f95_4_k_cu_e5256636_210784cuda3std6ranges3__45__cpo4swapE - _ZN40_INTERNAL_02a95f95_4_k_cu_e5256636_210784cuda3std3__45__cpo4cendE)
_ZN40_INTERNAL_02a95f95_4_k_cu_e5256636_210784cuda3std3__45__cpo4cendE:
	.zero		1
	.type		_ZN40_INTERNAL_02a95f95_4_k_cu_e5256636_210784cuda3std6ranges3__45__cpo4swapE,@object
	.size		_ZN40_INTERNAL_02a95f95_4_k_cu_e5256636_210784cuda3std6ranges3__45__cpo4swapE,(.L_7 - _ZN40_INTERNAL_02a95f95_4_k_cu_e5256636_210784cuda3std6ranges3__45__cpo4swapE)
_ZN40_INTERNAL_02a95f95_4_k_cu_e5256636_210784cuda3std6ranges3__45__cpo4swapE:
	.zero		1
.L_7:


//--------------------- .nv.constant0._ZN7cutlass13device_kernelINS_4gemm6kernel13GemmUniversalIN4cute5tupleIJiiiiEEENS1_10collective13CollectiveMmaINS1_37MainloopSm90TmaGmmaWarpSpecializedFP8ILi4ENS5_IJNS4_1CILi1EEESB_SB_EEENS1_35KernelTmaWarpSpecializedCooperativeEEENS5_IJNSA_ILi128EEENSA_ILi64EEESG_EEENS_12float_e4m3_tENS5_IJlSB_lEEESI_SJ_NS4_8TiledMMAINS4_8MMA_AtomIJNS4_4SM904GMMA30MMA_64x64x32_F32E4M3E4M3_SS_TNILNSN_7ScaleInE1ELSP_1EEEEEENS4_6LayoutINS5_IJNSA_ILi2EEESB_SB_EEENS5_IJSB_NSA_ILi0EEESV_EEEEENS5_IJNS4_10UnderscoreESY_SY_EEEEENS4_13SM90_TMA_LOADENS4_14ComposedLayoutINS4_7SwizzleILi2ELi4ELi3EEENS4_18smem_ptr_flag_bitsILi8EEENSS_INS5_IJNSA_ILi8EEESG_EEENS5_IJSG_SB_EEEEEEEvNS4_8identityES11_S1B_vS1C_EENS_8epilogue10collective6detail29Sm90TmaWarpSpecializedAdapterINS1F_15DefaultEpilogueISI_SJ_SJ_NS1E_6thread17LinearCombinationISI_Li1EffLNS1J_9ScaleType4KindE0ELNS_15FloatRoundStyleE2ESI_EENS1_15EpilogueDefaultEEEEEvvEEEEvNT_6ParamsE --------------------------
	.section	.nv.constant0._ZN7cutlass13device_kernelINS_4gemm6kernel13GemmUniversalIN4cute5tupleIJiiiiEEENS1_10collective13CollectiveMmaINS1_37MainloopSm90TmaGmmaWarpSpecializedFP8ILi4ENS5_IJNS4_1CILi1EEESB_SB_EEENS1_35KernelTmaWarpSpecializedCooperativeEEENS5_IJNSA_ILi128EEENSA_ILi64EEESG_EEENS_12float_e4m3_tENS5_IJlSB_lEEESI_SJ_NS4_8TiledMMAINS4_8MMA_AtomIJNS4_4SM904GMMA30MMA_64x64x32_F32E4M3E4M3_SS_TNILNSN_7ScaleInE1ELSP_1EEEEEENS4_6LayoutINS5_IJNSA_ILi2EEESB_SB_EEENS5_IJSB_NSA_ILi0EEESV_EEEEENS5_IJNS4_10UnderscoreESY_SY_EEEEENS4_13SM90_TMA_LOADENS4_14ComposedLayoutINS4_7SwizzleILi2ELi4ELi3EEENS4_18smem_ptr_flag_bitsILi8EEENSS_INS5_IJNSA_ILi8EEESG_EEENS5_IJSG_SB_EEEEEEEvNS4_8identityES11_S1B_vS1C_EENS_8epilogue10collective6detail29Sm90TmaWarpSpecializedAdapterINS1F_15DefaultEpilogueISI_SJ_SJ_NS1E_6thread17LinearCombinationISI_Li1EffLNS1J_9ScaleType4KindE0ELNS_15FloatRoundStyleE2ESI_EENS1_15EpilogueDefaultEEEEEvvEEEEvNT_6ParamsE,"a",@progbits
	.sectionflags	@""
	.align	4
.nv.constant0._ZN7cutlass13device_kernelINS_4gemm6kernel13GemmUniversalIN4cute5tupleIJiiiiEEENS1_10collective13CollectiveMmaINS1_37MainloopSm90TmaGmmaWarpSpecializedFP8ILi4ENS5_IJNS4_1CILi1EEESB_SB_EEENS1_35KernelTmaWarpSpecializedCooperativeEEENS5_IJNSA_ILi128EEENSA_ILi64EEESG_EEENS_12float_e4m3_tENS5_IJlSB_lEEESI_SJ_NS4_8TiledMMAINS4_8MMA_AtomIJNS4_4SM904GMMA30MMA_64x64x32_F32E4M3E4M3_SS_TNILNSN_7ScaleInE1ELSP_1EEEEEENS4_6LayoutINS5_IJNSA_ILi2EEESB_SB_EEENS5_IJSB_NSA_ILi0EEESV_EEEEENS5_IJNS4_10UnderscoreESY_SY_EEEEENS4_13SM90_TMA_LOADENS4_14ComposedLayoutINS4_7SwizzleILi2ELi4ELi3EEENS4_18smem_ptr_flag_bitsILi8EEENSS_INS5_IJNSA_ILi8EEESG_EEENS5_IJSG_SB_EEEEEEEvNS4_8identityES11_S1B_vS1C_EENS_8epilogue10collective6detail29Sm90TmaWarpSpecializedAdapterINS1F_15DefaultEpilogueISI_SJ_SJ_NS1E_6thread17LinearCombinationISI_Li1EffLNS1J_9ScaleType4KindE0ELNS_15FloatRoundStyleE2ESI_EENS1_15EpilogueDefaultEEEEEvvEEEEvNT_6ParamsE:
	.zero		1664


//--------------------- SYMBOLS --------------------------

	.type		.nv.reservedSmem.offset0,@object
	.size		.nv.reservedSmem.offset0,0x4
